	.target	sm_90a

	.elftype	@"ET_EXEC"


//--------------------- .note.nv.tkinfo           --------------------------
	.section	.note.nv.tkinfo,"",@"SHT_NOTE"
	.sectionflags	@"SHF_NOTE_NV_TKINFO"
	.tkinfo
        /*0018*/ 	.word	0x00000002
        /*0030*/ 	.string	""
        /*0030*/ 	.string	"ptxas"
        /*0030*/ 	.string	"Cuda compilation tools, release 13.0, V13.0.88"
        /*0030*/ 	.string	"Build cuda_13.0.r13.0/compiler.36424714_0"
        /*0030*/ 	.string	"-v  -suppress-debug-info  -lineinfo  -arch sm_90a "



//--------------------- .note.nv.cuinfo           --------------------------
	.section	.note.nv.cuinfo,"",@"SHT_NOTE"
	.sectionflags	@"SHF_NOTE_NV_CUINFO"
        /*0018*/ 	.short	0x0002
        /*001a*/ 	.short	0x005a
        /*001c*/ 	.short	0x0082
	.zero		2


//--------------------- .nv.info                  --------------------------
	.section	.nv.info,"",@"SHT_CUDA_INFO"
	.align	4


	//----- nvinfo : EIATTR_REGCOUNT
	.align		4
        /*0000*/ 	.byte	0x04, 0x2f
        /*0002*/ 	.short	(.L_1 - .L_0)
	.align		4
.L_0:
        /*0004*/ 	.word	index@(gluon_wgmma)
        /*0008*/ 	.word	0x000000ff


	//----- nvinfo : EIATTR_FRAME_SIZE
	.align		4
.L_1:
        /*000c*/ 	.byte	0x04, 0x11
        /*000e*/ 	.short	(.L_3 - .L_2)
	.align		4
.L_2:
        /*0010*/ 	.word	index@(gluon_wgmma)
        /*0014*/ 	.word	0x00000270


	//----- nvinfo : EIATTR_MIN_STACK_SIZE
	.align		4
.L_3:
        /*0018*/ 	.byte	0x04, 0x12
        /*001a*/ 	.short	(.L_5 - .L_4)
	.align		4
.L_4:
        /*001c*/ 	.word	index@(gluon_wgmma)
        /*0020*/ 	.word	0x00000270
.L_5:


//--------------------- .nv.compat                --------------------------
	.section	.nv.compat,"",@"SHT_CUDA_COMPAT_INFO"
	.align	4
        /*0000*/ 	.byte	0x02, 0x09, 0x01, 0x00, 0x02, 0x02, 0x04, 0x00, 0x02, 0x05, 0x05, 0x00, 0x03, 0x07, 0x01, 0x01
        /*0010*/ 	.byte	0x02, 0x03, 0x03, 0x00, 0x02, 0x06, 0x01, 0x00, 0x04, 0x0b, 0x08, 0x00, 0x00, 0x00, 0x00, 0x00
        /*0020*/ 	.byte	0x00, 0x00, 0x00, 0x00


//--------------------- .nv.info.gluon_wgmma      --------------------------
	.section	.nv.info.gluon_wgmma,"",@"SHT_CUDA_INFO"
	.sectionflags	@""
	.align	4


	//----- nvinfo : EIATTR_CUDA_API_VERSION
	.align		4
        /*0000*/ 	.byte	0x04, 0x37
        /*0002*/ 	.short	(.L_7 - .L_6)
.L_6:
        /*0004*/ 	.word	0x00000082


	//----- nvinfo : EIATTR_KPARAM_INFO
	.align		4
.L_7:
        /*0008*/ 	.byte	0x04, 0x17
        /*000a*/ 	.short	(.L_9 - .L_8)
.L_8:
        /*000c*/ 	.word	0x00000000
        /*0010*/ 	.short	0x000a
        /*0012*/ 	.short	0x0048
        /*0014*/ 	.byte	0x00, 0xf4, 0x21, 0x00


	//----- nvinfo : EIATTR_KPARAM_INFO
	.align		4
.L_9:
        /*0018*/ 	.byte	0x04, 0x17
        /*001a*/ 	.short	(.L_11 - .L_10)
.L_10:
        /*001c*/ 	.word	0x00000000
        /*0020*/ 	.short	0x0009
        /*0022*/ 	.short	0x0040
        /*0024*/ 	.byte	0x00, 0xf4, 0x21, 0x00


	//----- nvinfo : EIATTR_KPARAM_INFO
	.align		4
.L_11:
        /*0028*/ 	.byte	0x04, 0x17
        /*002a*/ 	.short	(.L_13 - .L_12)
.L_12:
        /*002c*/ 	.word	0x00000000
        /*0030*/ 	.short	0x0008
        /*0032*/ 	.short	0x0038
        /*0034*/ 	.byte	0x00, 0xf0, 0x21, 0x00


	//----- nvinfo : EIATTR_KPARAM_INFO
	.align		4
.L_13:
        /*0038*/ 	.byte	0x04, 0x17
        /*003a*/ 	.short	(.L_15 - .L_14)
.L_14:
        /*003c*/ 	.word	0x00000000
        /*0040*/ 	.short	0x0007
        /*0042*/ 	.short	0x0030
        /*0044*/ 	.byte	0x00, 0xf0, 0x21, 0x00


	//----- nvinfo : EIATTR_KPARAM_INFO
	.align		4
.L_15:
        /*0048*/ 	.byte	0x04, 0x17
        /*004a*/ 	.short	(.L_17 - .L_16)
.L_16:
        /*004c*/ 	.word	0x00000000
        /*0050*/ 	.short	0x0006
        /*0052*/ 	.short	0x0028
        /*0054*/ 	.byte	0x00, 0xf0, 0x21, 0x00


	//----- nvinfo : EIATTR_KPARAM_INFO
	.align		4
.L_17:
        /*0058*/ 	.byte	0x04, 0x17
        /*005a*/ 	.short	(.L_19 - .L_18)
.L_18:
        /*005c*/ 	.word	0x00000000
        /*0060*/ 	.short	0x0005
        /*0062*/ 	.short	0x0020
        /*0064*/ 	.byte	0x00, 0xf0, 0x11, 0x00


	//----- nvinfo : EIATTR_KPARAM_INFO
	.align		4
.L_19:
        /*0068*/ 	.byte	0x04, 0x17
        /*006a*/ 	.short	(.L_21 - .L_20)
.L_20:
        /*006c*/ 	.word	0x00000000
        /*0070*/ 	.short	0x0004
        /*0072*/ 	.short	0x001c
        /*0074*/ 	.byte	0x00, 0xf0, 0x11, 0x00


	//----- nvinfo : EIATTR_KPARAM_INFO
	.align		4
.L_21:
        /*0078*/ 	.byte	0x04, 0x17
        /*007a*/ 	.short	(.L_23 - .L_22)
.L_22:
        /*007c*/ 	.word	0x00000000
        /*0080*/ 	.short	0x0003
        /*0082*/ 	.short	0x0018
        /*0084*/ 	.byte	0x00, 0xf0, 0x11, 0x00


	//----- nvinfo : EIATTR_KPARAM_INFO
	.align		4
.L_23:
        /*0088*/ 	.byte	0x04, 0x17
        /*008a*/ 	.short	(.L_25 - .L_24)
.L_24:
        /*008c*/ 	.word	0x00000000
        /*0090*/ 	.short	0x0002
        /*0092*/ 	.short	0x0010
        /*0094*/ 	.byte	0x00, 0xf4, 0x21, 0x00


	//----- nvinfo : EIATTR_KPARAM_INFO
	.align		4
.L_25:
        /*0098*/ 	.byte	0x04, 0x17
        /*009a*/ 	.short	(.L_27 - .L_26)
.L_26:
        /*009c*/ 	.word	0x00000000
        /*00a0*/ 	.short	0x0001
        /*00a2*/ 	.short	0x0008
        /*00a4*/ 	.byte	0x00, 0xf4, 0x21, 0x00


	//----- nvinfo : EIATTR_KPARAM_INFO
	.align		4
.L_27:
        /*00a8*/ 	.byte	0x04, 0x17
        /*00aa*/ 	.short	(.L_29 - .L_28)
.L_28:
        /*00ac*/ 	.word	0x00000000
        /*00b0*/ 	.short	0x0000
        /*00b2*/ 	.short	0x0000
        /*00b4*/ 	.byte	0x00, 0xf4, 0x21, 0x00


	//----- nvinfo : EIATTR_SPARSE_MMA_MASK
	.align		4
.L_29:
        /*00b8*/ 	.byte	0x03, 0x50
        /*00ba*/ 	.short	0x0000


	//----- nvinfo : EIATTR_MAXREG_COUNT
	.align		4
        /*00bc*/ 	.byte	0x03, 0x1b
        /*00be*/ 	.short	0x00ff


	//----- nvinfo : EIATTR_NUM_BARRIERS
	.align		4
        /*00c0*/ 	.byte	0x02, 0x4c
        /*00c2*/ 	.byte	0x01
	.zero		1


	//----- nvinfo : EIATTR_ANNOTATIONS
	.align		4
        /*00c4*/ 	.byte	0x04, 0x55
        /*00c6*/ 	.short	(.L_31 - .L_30)


	//   ....[0]....
.L_30:
        /*00c8*/ 	.word	0x00000001
        /*00cc*/ 	.byte	0x50, 0x11, 0x00, 0x00, 0x01, 0x00, 0x00, 0x00, 0xa0, 0x12, 0x00, 0x00, 0x01, 0x00, 0x00, 0x00
        /* <DEDUP_REMOVED lines=272> */
        /*11dc*/ 	.byte	0xd0, 0x42, 0x00, 0x00, 0x01, 0x00, 0x00, 0x00, 0xe0, 0x42, 0x00, 0x00


	//----- nvinfo : EIATTR_MERCURY_ISA_VERSION
	.align		4
.L_31:
        /*11e8*/ 	.byte	0x03, 0x5f
        /*11ea*/ 	.short	0x0101


	//----- nvinfo : EIATTR_INT_WARP_WIDE_INSTR_OFFSETS
	.align		4
        /*11ec*/ 	.byte	0x04, 0x31
        /*11ee*/ 	.short	(.L_33 - .L_32)


	//   ....[0]....
.L_32:
        /*11f0*/ 	.word	0x000012d0


	//   ....[1]....
        /*11f4*/ 	.word	0x000012f0


	//   ....[2]....
        /*11f8*/ 	.word	0x000013b0


	//   ....[3]....
        /*11fc*/ 	.word	0x00002cc0


	//   ....[4]....
        /*1200*/ 	.word	0x00002cd0


	//----- nvinfo : EIATTR_COOP_GROUP_MASK_REGIDS
	.align		4
.L_33:
        /*1204*/ 	.byte	0x04, 0x29
        /*1206*/ 	.short	(.L_35 - .L_34)


	//   ....[0]....
.L_34:
        /*1208*/ 	.word	0xffffffff


	//   ....[1]....
        /*120c*/ 	.word	0xffffffff


	//   ....[2]....
        /*1210*/ 	.word	0xffffffff


	//----- nvinfo : EIATTR_COOP_GROUP_INSTR_OFFSETS
	.align		4
.L_35:
        /*1214*/ 	.byte	0x04, 0x28
        /*1216*/ 	.short	(.L_37 - .L_36)


	//   ....[0]....
.L_36:
        /*1218*/ 	.word	0x00000160


	//   ....[1]....
        /*121c*/ 	.word	0x00000730


	//   ....[2]....
        /*1220*/ 	.word	0x00000ce0


	//----- nvinfo : EIATTR_MBARRIER_INSTR_OFFSETS
	.align		4
.L_37:
        /*1224*/ 	.byte	0x04, 0x39
        /*1226*/ 	.short	(.L_39 - .L_38)


	//   ....[0]....
.L_38:
        /*1228*/ 	.word	0x00001de0
        /*122c*/ 	.word	0x000000ff
        /*1230*/ 	.word	0x0000c000
        /*1234*/ 	.short	0x0100
        /*1236*/ 	.byte	0x14
	.zero		1


	//   ....[1]....
        /*1238*/ 	.word	0x00001f90
        /*123c*/ 	.word	0x000000ff
        /*1240*/ 	.word	0x0000c008
        /*1244*/ 	.short	0x0100
        /*1246*/ 	.byte	0x14
	.zero		1


	//   ....[2]....
        /*1248*/ 	.word	0x00002da0
        /*124c*/ 	.word	0x000000ff
        /*1250*/ 	.word	0x0000c000
        /*1254*/ 	.short	0x010a
        /*1256*/ 	.byte	0x10
	.zero		1


	//   ....[3]....
        /*1258*/ 	.word	0x00003a50
        /*125c*/ 	.word	0x000000ff
        /*1260*/ 	.word	0x0000c000
        /*1264*/ 	.short	0x0108
        /*1266*/ 	.byte	0x14
	.zero		1


	//   ....[4]....
        /*1268*/ 	.word	0x00003ac0
        /*126c*/ 	.word	0x000000ff
        /*1270*/ 	.word	0x0000c008
        /*1274*/ 	.short	0x0108
        /*1276*/ 	.byte	0x14
	.zero		1


	//   ....[5]....
        /*1278*/ 	.word	0x00004e80
        /*127c*/ 	.word	0x000000ff
        /*1280*/ 	.word	0x0000c000
        /*1284*/ 	.short	0x010a
        /*1286*/ 	.byte	0x10
	.zero		1


	//----- nvinfo : EIATTR_NUM_MBARRIERS
	.align		4
.L_39:
        /*1288*/ 	.byte	0x03, 0x38
        /*128a*/ 	.short	0x0002


	//----- nvinfo : EIATTR_EXIT_INSTR_OFFSETS
	.align		4
        /*128c*/ 	.byte	0x04, 0x1c
        /*128e*/ 	.short	(.L_41 - .L_40)


	//   ....[0]....
.L_40:
        /*1290*/ 	.word	0x00004e70


	//----- nvinfo : EIATTR_REQNTID
	.align		4
.L_41:
        /*1294*/ 	.byte	0x04, 0x10
        /*1296*/ 	.short	(.L_43 - .L_42)
.L_42:
        /*1298*/ 	.word	0x00000080
        /*129c*/ 	.word	0x00000001
        /*12a0*/ 	.word	0x00000001


	//----- nvinfo : EIATTR_CRS_STACK_SIZE
	.align		4
.L_43:
        /*12a4*/ 	.byte	0x04, 0x1e
        /*12a6*/ 	.short	(.L_45 - .L_44)
.L_44:
        /*12a8*/ 	.word	0x00000000


	//----- nvinfo : EIATTR_CBANK_PARAM_SIZE
	.align		4
.L_45:
        /*12ac*/ 	.byte	0x03, 0x19
        /*12ae*/ 	.short	0x0050


	//----- nvinfo : EIATTR_PARAM_CBANK
	.align		4
        /*12b0*/ 	.byte	0x04, 0x0a
        /*12b2*/ 	.short	(.L_47 - .L_46)
	.align		4
.L_46:
        /*12b4*/ 	.word	index@(.nv.constant0.gluon_wgmma)
        /*12b8*/ 	.short	0x0210
        /*12ba*/ 	.short	0x0050


	//----- nvinfo : EIATTR_SW_WAR
	.align		4
.L_47:
        /*12bc*/ 	.byte	0x04, 0x36
        /*12be*/ 	.short	(.L_49 - .L_48)
.L_48:
        /*12c0*/ 	.word	0x00000008
.L_49:


//--------------------- .nv.callgraph             --------------------------
	.section	.nv.callgraph,"",@"SHT_CUDA_CALLGRAPH"
	.align	4
	.sectionentsize	8
	.align		4
        /*0000*/ 	.word	0x00000000
	.align		4
        /*0004*/ 	.word	0xffffffff
	.align		4
        /*0008*/ 	.word	0x00000000
	.align		4
        /*000c*/ 	.word	0xfffffffe
	.align		4
        /*0010*/ 	.word	0x00000000
	.align		4
        /*0014*/ 	.word	0xfffffffd
	.align		4
        /*0018*/ 	.word	0x00000000
	.align		4
        /*001c*/ 	.word	0xfffffffc


//--------------------- .text.gluon_wgmma         --------------------------
	.section	.text.gluon_wgmma,"ax",@progbits
	.align	128
        .global         gluon_wgmma
        .type           gluon_wgmma,@function
        .size           gluon_wgmma,(.L_x_52 - gluon_wgmma)
        .other          gluon_wgmma,@"STO_CUDA_ENTRY STV_DEFAULT"
gluon_wgmma:
.text.gluon_wgmma:
[----:B------:R-:W1:Y:S01]  /*0000*/  LDC R1, c[0x0][0x28] ;  /* 0x00000a00ff017b82 */ /* 0x000e620000000800 */
[----:B------:R-:W2:Y:S07]  /*0010*/  S2R R16, SR_TID.X ;  /* 0x0000000000107919 */ /* 0x000eae0000002100 */
[----:B------:R-:W3:Y:S01]  /*0020*/  S2UR UR4, SR_CgaCtaId ;  /* 0x00000000000479c3 */ /* 0x000ee20000008800 */
[----:B------:R-:W-:Y:S01]  /*0030*/  UMOV UR20, 0x400 ;  /* 0x0000040000147882 */ /* 0x000fe20000000000 */
[----:B------:R-:W-:Y:S01]  /*0040*/  ULDC UR6, c[0x0][0xc] ;  /* 0x0000030000067ab9 */ /* 0x000fe20000000800 */
[----:B------:R-:W-:Y:S01]  /*0050*/  ULDC.64 UR26, c[0x0][0x250] ;  /* 0x00009400001a7ab9 */ /* 0x000fe20000000a00 */
[----:B------:R-:W-:Y:S01]  /*0060*/  BSSY B0, `(.L_x_0) ;  /* 0x000001f000007945 */ /* 0x000fe20003800000 */
[----:B-1----:R-:W-:-:S03]  /*0070*/  VIADD R1, R1, 0xfffffd90 ;  /* 0xfffffd9001017836 */ /* 0x002fc60000000000 */
[----:B------:R-:W1:Y:S08]  /*0080*/  LDC R6, c[0x0][0x228] ;  /* 0x00008a00ff067b82 */ /* 0x000e700000000800 */
[----:B------:R-:W4:Y:S08]  /*0090*/  LDC R13, c[0x0][0x230] ;  /* 0x00008c00ff0d7b82 */ /* 0x000f300000000800 */
[----:B------:R-:W-:Y:S01]  /*00a0*/  S2UR UR29, SR_CTAID.Y ;  /* 0x00000000001d79c3 */ /* 0x000fe20000002600 */
[----:B---3--:R-:W-:-:S03]  /*00b0*/  ULEA UR20, UR4, UR20, 0x18 ;  /* 0x0000001404147291 */ /* 0x008fc6000f8ec03f */
[----:B------:R-:W-:Y:S01]  /*00c0*/  ULDC UR4, c[0x0][0x10] ;  /* 0x0000040000047ab9 */ /* 0x000fe20000000800 */
[----:B--2---:R-:W-:-:S03]  /*00d0*/  LOP3.LUT R3, R16, 0x7f, RZ, 0xc0, !PT ;  /* 0x0000007f10037812 */ /* 0x004fc600078ec0ff */
[----:B------:R-:W2:Y:S01]  /*00e0*/  S2UR UR5, SR_CTAID.Z ;  /* 0x00000000000579c3 */ /* 0x000ea20000002700 */
[----:B-1----:R-:W-:Y:S01]  /*00f0*/  VIADD R6, R6, 0xffffffff ;  /* 0xffffffff06067836 */ /* 0x002fe20000000000 */
[C---:B------:R-:W-:Y:S02]  /*0100*/  ISETP.GE.U32.AND P0, PT, R3.reuse, 0x20, PT ;  /* 0x000000200300780c */ /* 0x040fe40003f06070 */
[C---:B------:R-:W-:Y:S02]  /*0110*/  ISETP.NE.U32.AND P1, PT, R3.reuse, RZ, PT ;  /* 0x000000ff0300720c */ /* 0x040fe40003f25070 */
[----:B------:R-:W-:Y:S02]  /*0120*/  LEA R12, R3, UR20, 0x2 ;  /* 0x00000014030c7c11 */ /* 0x000fe4000f8e10ff */
[----:B------:R-:W1:Y:S01]  /*0130*/  S2UR UR30, SR_CTAID.X ;  /* 0x00000000001e79c3 */ /* 0x000e620000002500 */
[----:B----4-:R-:W-:-:S06]  /*0140*/  VIADD R8, R13, 0xffffffff ;  /* 0xffffffff0d087836 */ /* 0x010fcc0000000000 */
[----:B------:R3:W-:Y:S01]  /*0150*/  @!P0 STS [R12], RZ ;  /* 0x000000ff0c008388 */ /* 0x0007e20000000800 */
[----:B------:R-:W-:-:S03]  /*0160*/  NOP ;  /* 0x0000000000007918 */ /* 0x000fc60000000000 */
[----:B------:R3:W-:Y:S01]  /*0170*/  @!P1 STS [UR20+0x24], R6 ;  /* 0x00002406ff009988 */ /* 0x0007e20008000814 */
[----:B--2---:R-:W-:-:S03]  /*0180*/  UIMAD UR4, UR5, UR4, UR29 ;  /* 0x00000004050472a4 */ /* 0x004fc6000f8e021d */
[----:B------:R3:W-:Y:S01]  /*0190*/  @!P1 STS [UR20+0x20], R8 ;  /* 0x00002008ff009988 */ /* 0x0007e20008000814 */
[----:B-1----:R-:W-:-:S04]  /*01a0*/  UIMAD UR4, UR4, UR6, UR30 ;  /* 0x00000006040472a4 */ /* 0x002fc8000f8e021e */
[----:B------:R-:W-:-:S04]  /*01b0*/  UIMAD UR4, UR4, 0x180, URZ ;  /* 0x00000180040478a4 */ /* 0x000fc8000f8e023f */
[----:B------:R-:W-:-:S04]  /*01c0*/  UIADD3 UR22, UP0, UR4, UR26, URZ ;  /* 0x0000001a04167290 */ /* 0x000fc8000ff1e03f */
[----:B------:R-:W-:Y:S01]  /*01d0*/  ULEA.HI.X.SX32 UR23, UR4, UR27, 0x1, UP0 ;  /* 0x0000001b04177291 */ /* 0x000fe200080f0e3f */
[----:B---3--:R-:W-:Y:S11]  /*01e0*/  @P1 BRA `(.L_x_1) ;  /* 0x0000000000181947 */ /* 0x008ff60003800000 */
[----:B------:R-:W1:Y:S01]  /*01f0*/  LDS R0, [UR20+0x8] ;  /* 0x00000814ff007984 */ /* 0x000e620008000800 */
[----:B------:R-:W2:Y:S01]  /*0200*/  LDC.64 R10, c[0x0][0x210] ;  /* 0x00008400ff0a7b82 */ /* 0x000ea20000000a00 */
[----:B------:R-:W-:Y:S02]  /*0210*/  IMAD.MOV.U32 R5, RZ, RZ, 0x70 ;  /* 0x00000070ff057424 */ /* 0x000fe400078e00ff */
[----:B--2---:R2:W-:Y:S03]  /*0220*/  STS.64 [UR20], R10 ;  /* 0x0000000aff007988 */ /* 0x0045e60008000a14 */
[----:B-1----:R-:W-:-:S05]  /*0230*/  LOP3.LUT R0, R0, 0x10, R5, 0xd8, !PT ;  /* 0x0000001000007812 */ /* 0x002fca00078ed805 */
[----:B------:R2:W-:Y:S02]  /*0240*/  STS [UR20+0x8], R0 ;  /* 0x00000800ff007988 */ /* 0x0005e40008000814 */
.L_x_1:
[----:B------:R-:W-:Y:S05]  /*0250*/  BSYNC B0 ;  /* 0x0000000000007941 */ /* 0x000fea0003800000 */
.L_x_0:
[----:B------:R-:W-:Y:S04]  /*0260*/  BSSY B0, `(.L_x_2) ;  /* 0x000000a000007945 */ /* 0x000fe80003800000 */
[----:B------:R-:W-:Y:S05]  /*0270*/  @P1 BRA `(.L_x_3) ;  /* 0x0000000000201947 */ /* 0x000fea0003800000 */
[----:B--2---:R-:W1:Y:S01]  /*0280*/  LDS R0, [UR20+0x34] ;  /* 0x00003414ff007984 */ /* 0x004e620008000800 */
[----:B------:R-:W-:Y:S02]  /*0290*/  IMAD.MOV.U32 R5, RZ, RZ, 0x1f000000 ;  /* 0x1f000000ff057424 */ /* 0x000fe400078e00ff */
[----:B------:R-:W-:Y:S01]  /*02a0*/  @!P1 IMAD.MOV.U32 R2, RZ, RZ, 0x7f ;  /* 0x0000007fff029424 */ /* 0x000fe200078e00ff */
[----:B------:R-:W2:Y:S02]  /*02b0*/  @!P1 LDS R7, [UR20+0x38] ;  /* 0x00003814ff079984 */ /* 0x000ea40008000800 */
[----:B-1----:R-:W-:Y:S02]  /*02c0*/  LOP3.LUT R0, R0, 0xff000000, R5, 0xb8, !PT ;  /* 0xff00000000007812 */ /* 0x002fe400078eb805 */
[----:B--2---:R-:W-:-:S03]  /*02d0*/  @!P1 LOP3.LUT R2, R7, 0xff, R2, 0xb8, !PT ;  /* 0x000000ff07029812 */ /* 0x004fc600078eb802 */
[----:B------:R1:W-:Y:S04]  /*02e0*/  STS [UR20+0x34], R0 ;  /* 0x00003400ff007988 */ /* 0x0003e80008000814 */
[----:B------:R1:W-:Y:S02]  /*02f0*/  @!P1 STS [UR20+0x38], R2 ;  /* 0x00003802ff009988 */ /* 0x0003e40008000814 */
.L_x_3:
[----:B------:R-:W-:Y:S05]  /*0300*/  BSYNC B0 ;  /* 0x0000000000007941 */ /* 0x000fea0003800000 */
.L_x_2:
[----:B------:R-:W-:Y:S04]  /*0310*/  BSSY B0, `(.L_x_4) ;  /* 0x000000e000007945 */ /* 0x000fe80003800000 */
[----:B------:R-:W-:Y:S05]  /*0320*/  @P1 BRA `(.L_x_5) ;  /* 0x0000000000301947 */ /* 0x000fea0003800000 */
[----:B-1----:R-:W1:Y:S01]  /*0330*/  LDS R2, [UR20+0x34] ;  /* 0x00003414ff027984 */ /* 0x002e620008000800 */
[----:B------:R-:W3:Y:S03]  /*0340*/  LDC.64 R4, c[0x0][0x238] ;  /* 0x00008e00ff047b82 */ /* 0x000ee60000000a00 */
[----:B--2---:R-:W2:Y:S01]  /*0350*/  LDS R0, [UR20+0x1c] ;  /* 0x00001c14ff007984 */ /* 0x004ea20008000800 */
[C---:B---3--:R-:W-:Y:S01]  /*0360*/  SHF.L.U64.HI R5, R4.reuse, 0x1, R5 ;  /* 0x0000000104057819 */ /* 0x048fe20000010205 */
[----:B------:R-:W-:-:S03]  /*0370*/  IMAD.SHL.U32 R4, R4, 0x2, RZ ;  /* 0x0000000204047824 */ /* 0x000fc600078e00ff */
[--C-:B------:R-:W-:Y:S02]  /*0380*/  SHF.R.U32.HI R7, RZ, 0x4, R5.reuse ;  /* 0x00000004ff077819 */ /* 0x100fe40000011605 */
[----:B------:R-:W-:-:S05]  /*0390*/  SHF.R.U64 R4, R4, 0x4, R5 ;  /* 0x0000000404047819 */ /* 0x000fca0000001205 */
[----:B------:R3:W-:Y:S01]  /*03a0*/  STS [UR20+0xc], R4 ;  /* 0x00000c04ff007988 */ /* 0x0007e20008000814 */
[----:B-1----:R-:W-:Y:S02]  /*03b0*/  LOP3.LUT R2, R2, 0x7, RZ, 0xb8, !PT ;  /* 0x0000000702027812 */ /* 0x002fe400078eb8ff */
[----:B--2---:R-:W-:-:S03]  /*03c0*/  LOP3.LUT R0, R0, 0xf, R7, 0xb8, !PT ;  /* 0x0000000f00007812 */ /* 0x004fc600078eb807 */
[----:B------:R3:W-:Y:S04]  /*03d0*/  STS [UR20+0x34], R2 ;  /* 0x00003402ff007988 */ /* 0x0007e80008000814 */
[----:B------:R3:W-:Y:S02]  /*03e0*/  STS [UR20+0x1c], R0 ;  /* 0x00001c00ff007988 */ /* 0x0007e40008000814 */
.L_x_5:
[----:B------:R-:W-:Y:S05]  /*03f0*/  BSYNC B0 ;  /* 0x0000000000007941 */ /* 0x000fea0003800000 */
.L_x_4:
[----:B------:R-:W-:Y:S04]  /*0400*/  BSSY B1, `(.L_x_6) ;  /* 0x000001b000017945 */ /* 0x000fe80003800000 */
[----:B------:R-:W-:Y:S01]  /*0410*/  BSSY B0, `(.L_x_7) ;  /* 0x0000016000007945 */ /* 0x000fe20003800000 */
[----:B-123--:R-:W-:-:S03]  /*0420*/  IMAD.MOV.U32 R0, RZ, RZ, RZ ;  /* 0x000000ffff007224 */ /* 0x00efc600078e00ff */
[----:B------:R-:W-:Y:S05]  /*0430*/  @P1 BRA `(.L_x_8) ;  /* 0x0000000000201947 */ /* 0x000fea0003800000 */
[----:B------:R-:W1:Y:S02]  /*0440*/  LDS R2, [UR20+0x34] ;  /* 0x00003414ff027984 */ /* 0x000e640008000800 */
[----:B-1----:R-:W-:-:S05]  /*0450*/  LOP3.LUT R2, R2, 0x38, RZ, 0xb8, !PT ;  /* 0x0000003802027812 */ /* 0x002fca00078eb8ff */
[----:B------:R1:W-:Y:S01]  /*0460*/  STS [UR20+0x34], R2 ;  /* 0x00003402ff007988 */ /* 0x0003e20008000814 */
[----:B------:R-:W-:Y:S05]  /*0470*/  @P1 BRA `(.L_x_9) ;  /* 0x0000000000201947 */ /* 0x000fea0003800000 */
[----:B-1----:R-:W1:Y:S01]  /*0480*/  LDS R2, [UR20+0x8] ;  /* 0x00000814ff027984 */ /* 0x002e620008000800 */
[----:B------:R-:W-:-:S05]  /*0490*/  IMAD.MOV.U32 R5, RZ, RZ, 0x780 ;  /* 0x00000780ff057424 */ /* 0x000fca00078e00ff */
[----:B-1----:R-:W-:-:S05]  /*04a0*/  LOP3.LUT R2, R2, 0x300, R5, 0xd8, !PT ;  /* 0x0000030002027812 */ /* 0x002fca00078ed805 */
[----:B------:R1:W-:Y:S02]  /*04b0*/  STS [UR20+0x8], R2 ;  /* 0x00000802ff007988 */ /* 0x0003e40008000814 */
.L_x_8:
[----:B------:R-:W-:Y:S05]  /*04c0*/  @P1 BRA `(.L_x_10) ;  /* 0x0000000000281947 */ /* 0x000fea0003800000 */
[----:B-1----:R-:W1:Y:S02]  /*04d0*/  LDS R2, [UR20+0x8] ;  /* 0x00000814ff027984 */ /* 0x002e640008000800 */
[----:B-1----:R-:W-:-:S05]  /*04e0*/  LOP3.LUT R2, R2, 0x1800, RZ, 0xb8, !PT ;  /* 0x0000180002027812 */ /* 0x002fca00078eb8ff */
[----:B------:R2:W-:Y:S02]  /*04f0*/  STS [UR20+0x8], R2 ;  /* 0x00000802ff007988 */ /* 0x0005e40008000814 */
.L_x_9:
[----:B------:R-:W-:Y:S05]  /*0500*/  @P1 BREAK B0 ;  /* 0x0000000000001942 */ /* 0x000fea0003800000 */
[----:B------:R-:W-:Y:S05]  /*0510*/  @P1 BRA `(.L_x_11) ;  /* 0x0000000000241947 */ /* 0x000fea0003800000 */
[----:B------:R-:W3:Y:S01]  /*0520*/  LDS R5, [UR20+0x8] ;  /* 0x00000814ff057984 */ /* 0x000ee20008000800 */
[----:B-12---:R-:W-:-:S05]  /*0530*/  IMAD.MOV.U32 R2, RZ, RZ, 0x6000 ;  /* 0x00006000ff027424 */ /* 0x006fca00078e00ff */
[----:B---3--:R-:W-:-:S04]  /*0540*/  LOP3.LUT R2, R5, 0x4000, R2, 0xd8, !PT ;  /* 0x0000400005027812 */ /* 0x008fc800078ed802 */
[----:B------:R-:W-:-:S05]  /*0550*/  LOP3.LUT R2, R2, 0x400000, RZ, 0xb8, !PT ;  /* 0x0040000002027812 */ /* 0x000fca00078eb8ff */
[----:B------:R2:W-:Y:S02]  /*0560*/  STS [UR20+0x8], R2 ;  /* 0x00000802ff007988 */ /* 0x0005e40008000814 */
.L_x_10:
[----:B------:R-:W-:Y:S05]  /*0570*/  BSYNC B0 ;  /* 0x0000000000007941 */ /* 0x000fea0003800000 */
.L_x_7:
[----:B-12---:R-:W1:Y:S02]  /*0580*/  @!P1 LDS R2, [UR20+0x8] ;  /* 0x00000814ff029984 */ /* 0x006e640008000800 */
[----:B-1----:R-:W-:-:S05]  /*0590*/  @!P1 LOP3.LUT R2, R2, 0x8000, RZ, 0xb8, !PT ;  /* 0x0000800002029812 */ /* 0x002fca00078eb8ff */
[----:B------:R3:W-:Y:S02]  /*05a0*/  @!P1 STS [UR20+0x8], R2 ;  /* 0x00000802ff009988 */ /* 0x0007e40008000814 */
.L_x_11:
[----:B------:R-:W-:Y:S05]  /*05b0*/  BSYNC B1 ;  /* 0x0000000000017941 */ /* 0x000fea0003800000 */
.L_x_6:
[----:B------:R-:W-:Y:S05]  /*05c0*/  WARPSYNC.ALL ;  /* 0x0000000000007948 */ /* 0x000fea0003800000 */
[----:B------:R-:W4:Y:S02]  /*05d0*/  LDC R7, c[0x0][0x22c] ;  /* 0x00008b00ff077b82 */ /* 0x000f240000000800 */
[----:B----4-:R-:W-:Y:S01]  /*05e0*/  VIADD R7, R7, 0xffffffff ;  /* 0xffffffff07077836 */ /* 0x010fe20000000000 */
[----:B------:R-:W-:Y:S06]  /*05f0*/  @P0 BRA `(.L_x_12) ;  /* 0x0000000000280947 */ /* 0x000fec0003800000 */
[----:B-123--:R-:W1:Y:S01]  /*0600*/  S2R R2, SR_LANEID ;  /* 0x0000000000027919 */ /* 0x00ee620000000000 */
[----:B------:R-:W-:Y:S05]  /*0610*/  WARPSYNC.ALL ;  /* 0x0000000000007948 */ /* 0x000fea0003800000 */
[----:B-1----:R-:W-:-:S05]  /*0620*/  IMAD.SHL.U32 R2, R2, 0x4, RZ ;  /* 0x0000000402027824 */ /* 0x002fca00078e00ff */
[----:B------:R-:W1:Y:S01]  /*0630*/  LDS R9, [R2+UR20] ;  /* 0x0000001402097984 */ /* 0x000e620008000800 */
[----:B------:R-:W-:-:S05]  /*0640*/  IADD3 R4, P2, R2, UR22, RZ ;  /* 0x0000001602047c10 */ /* 0x000fca000ff5e0ff */
[----:B------:R-:W-:-:S05]  /*0650*/  IMAD.X R5, RZ, RZ, UR23, P2 ;  /* 0x00000017ff057e24 */ /* 0x000fca00090e06ff */
[----:B-1----:R4:W5:Y:S01]  /*0660*/  ATOMG.E.EXCH.STRONG.GPU PT, RZ, [R4], R9 ;  /* 0x0000000904ff73a8 */ /* 0x00296200041ee100 */
[----:B------:R-:W-:-:S04]  /*0670*/  DEPBAR {5,4,3,2,1,0} ;  /* 0x0000003f0000791a */ /* 0x000fc80000000000 */
[----:B------:R4:W-:Y:S01]  /*0680*/  UTMACCTL.IV [UR22] ;  /* 0x00000000160079b9 */ /* 0x0009e20008000000 */
[----:B------:R-:W-:Y:S01]  /*0690*/  NOP ;  /* 0x0000000000007918 */ /* 0x000fe20000000000 */
.L_x_12:
[----:B------:R-:W-:Y:S05]  /*06a0*/  @P0 BRA `(.L_x_13) ;  /* 0x00000000000c0947 */ /* 0x000fea0003800000 */
[----:B------:R0:W-:Y:S01]  /*06b0*/  UTMACMDFLUSH ;  /* 0x00000000000079b7 */ /* 0x0001e20000000000 */
[----:B------:R-:W-:Y:S05]  /*06c0*/  @P0 BRA `(.L_x_13) ;  /* 0x0000000000040947 */ /* 0x000fea0003800000 */
[----:B------:R-:W-:-:S04]  /*06d0*/  DEPBAR.LE SB0, 0x0 ;  /* 0x000080000000791a */ /* 0x000fc80000000000 */
.L_x_13:
[----:B------:R-:W-:Y:S05]  /*06e0*/  WARPSYNC.ALL ;  /* 0x0000000000007948 */ /* 0x000fea0003800000 */
[----:B-----5:R-:W-:Y:S06]  /*06f0*/  BAR.SYNC.DEFER_BLOCKING 0x0 ;  /* 0x0000000000007b1d */ /* 0x020fec0000010000 */
[----:B------:R-:W-:Y:S02]  /*0700*/  BSSY B1, `(.L_x_14) ;  /* 0x000000b000017945 */ /* 0x000fe40003800000 */
[----:B------:R-:W-:Y:S06]  /*0710*/  BAR.SYNC.DEFER_BLOCKING 0x0 ;  /* 0x0000000000007b1d */ /* 0x000fec0000010000 */
[----:B------:R1:W-:Y:S01]  /*0720*/  @!P0 STS [R12], RZ ;  /* 0x000000ff0c008388 */ /* 0x0003e20000000800 */
[----:B------:R-:W-:Y:S01]  /*0730*/  NOP ;  /* 0x0000000000007918 */ /* 0x000fe20000000000 */
[----:B------:R-:W-:Y:S05]  /*0740*/  @P1 BRA `(.L_x_15) ;  /* 0x0000000000181947 */ /* 0x000fea0003800000 */
[----:B-123--:R-:W1:Y:S01]  /*0750*/  LDS R2, [UR20+0x8] ;  /* 0x00000814ff027984 */ /* 0x00ee620008000800 */
[----:B------:R-:W2:Y:S01]  /*0760*/  LDC.64 R10, c[0x0][0x218] ;  /* 0x00008600ff0a7b82 */ /* 0x000ea20000000a00 */
[----:B----4-:R-:W-:Y:S02]  /*0770*/  IMAD.MOV.U32 R5, RZ, RZ, 0x70 ;  /* 0x00000070ff057424 */ /* 0x010fe400078e00ff */
[----:B--2---:R2:W-:Y:S03]  /*0780*/  STS.64 [UR20], R10 ;  /* 0x0000000aff007988 */ /* 0x0045e60008000a14 */
[----:B-1----:R-:W-:-:S05]  /*0790*/  LOP3.LUT R2, R2, 0x10, R5, 0xd8, !PT ;  /* 0x0000001002027812 */ /* 0x002fca00078ed805 */
[----:B------:R2:W-:Y:S02]  /*07a0*/  STS [UR20+0x8], R2 ;  /* 0x00000802ff007988 */ /* 0x0005e40008000814 */
.L_x_15:
[----:B----4-:R-:W-:Y:S05]  /*07b0*/  BSYNC B1 ;  /* 0x0000000000017941 */ /* 0x010fea0003800000 */
.L_x_14:
[----:B------:R-:W-:Y:S04]  /*07c0*/  BSSY B1, `(.L_x_16) ;  /* 0x000000a000017945 */ /* 0x000fe80003800000 */
[----:B------:R-:W-:Y:S05]  /*07d0*/  @P1 BRA `(.L_x_17) ;  /* 0x0000000000201947 */ /* 0x000fea0003800000 */
[----:B-123--:R-:W1:Y:S01]  /*07e0*/  LDS R2, [UR20+0x34] ;  /* 0x00003414ff027984 */ /* 0x00ee620008000800 */
[----:B------:R-:W-:Y:S02]  /*07f0*/  IMAD.MOV.U32 R5, RZ, RZ, 0x3f000000 ;  /* 0x3f000000ff057424 */ /* 0x000fe400078e00ff */
[----:B------:R-:W-:Y:S01]  /*0800*/  @!P1 IMAD.MOV.U32 R4, RZ, RZ, 0x1f ;  /* 0x0000001fff049424 */ /* 0x000fe200078e00ff */
[----:B------:R-:W2:Y:S02]  /*0810*/  @!P1 LDS R9, [UR20+0x38] ;  /* 0x00003814ff099984 */ /* 0x000ea40008000800 */
[----:B-1----:R-:W-:Y:S02]  /*0820*/  LOP3.LUT R2, R2, 0xff000000, R5, 0xb8, !PT ;  /* 0xff00000002027812 */ /* 0x002fe400078eb805 */
[----:B--2---:R-:W-:-:S03]  /*0830*/  @!P1 LOP3.LUT R4, R9, 0xff, R4, 0xb8, !PT ;  /* 0x000000ff09049812 */ /* 0x004fc600078eb804 */
[----:B------:R4:W-:Y:S04]  /*0840*/  STS [UR20+0x34], R2 ;  /* 0x00003402ff007988 */ /* 0x0009e80008000814 */
[----:B------:R4:W-:Y:S02]  /*0850*/  @!P1 STS [UR20+0x38], R4 ;  /* 0x00003804ff009988 */ /* 0x0009e40008000814 */
.L_x_17:
[----:B------:R-:W-:Y:S05]  /*0860*/  BSYNC B1 ;  /* 0x0000000000017941 */ /* 0x000fea0003800000 */
.L_x_16:
[----:B------:R-:W-:Y:S04]  /*0870*/  BSSY B1, `(.L_x_18) ;  /* 0x0000004000017945 */ /* 0x000fe80003800000 */
[----:B------:R-:W-:Y:S05]  /*0880*/  @P1 BRA `(.L_x_19) ;  /* 0x0000000000081947 */ /* 0x000fea0003800000 */
[----:B------:R1:W-:Y:S04]  /*0890*/  STS [UR20+0x24], R8 ;  /* 0x00002408ff007988 */ /* 0x0003e80008000814 */
[----:B------:R1:W-:Y:S02]  /*08a0*/  STS [UR20+0x20], R7 ;  /* 0x00002007ff007988 */ /* 0x0003e40008000814 */
.L_x_19:
[----:B------:R-:W-:Y:S05]  /*08b0*/  BSYNC B1 ;  /* 0x0000000000017941 */ /* 0x000fea0003800000 */
.L_x_18:
[----:B------:R-:W-:Y:S04]  /*08c0*/  BSSY B1, `(.L_x_20) ;  /* 0x000000e000017945 */ /* 0x000fe80003800000 */
[----:B------:R-:W-:Y:S05]  /*08d0*/  @P1 BRA `(.L_x_21) ;  /* 0x0000000000301947 */ /* 0x000fea0003800000 */
[----:B----4-:R-:W4:Y:S01]  /*08e0*/  LDS R4, [UR20+0x34] ;  /* 0x00003414ff047984 */ /* 0x010f220008000800 */
[----:B--2---:R-:W2:Y:S03]  /*08f0*/  LDC.64 R10, c[0x0][0x240] ;  /* 0x00009000ff0a7b82 */ /* 0x004ea60000000a00 */
[----:B-1-3--:R-:W1:Y:S01]  /*0900*/  LDS R2, [UR20+0x1c] ;  /* 0x00001c14ff027984 */ /* 0x00ae620008000800 */
[C---:B--2---:R-:W-:Y:S01]  /*0910*/  SHF.L.U64.HI R8, R10.reuse, 0x1, R11 ;  /* 0x000000010a087819 */ /* 0x044fe2000001020b */
[----:B------:R-:W-:-:S03]  /*0920*/  IMAD.SHL.U32 R5, R10, 0x2, RZ ;  /* 0x000000020a057824 */ /* 0x000fc600078e00ff */
[--C-:B------:R-:W-:Y:S02]  /*0930*/  SHF.R.U32.HI R9, RZ, 0x4, R8.reuse ;  /* 0x00000004ff097819 */ /* 0x100fe40000011608 */
[----:B------:R-:W-:-:S05]  /*0940*/  SHF.R.U64 R5, R5, 0x4, R8 ;  /* 0x0000000405057819 */ /* 0x000fca0000001208 */
[----:B------:R2:W-:Y:S01]  /*0950*/  STS [UR20+0xc], R5 ;  /* 0x00000c05ff007988 */ /* 0x0005e20008000814 */
[----:B----4-:R-:W-:Y:S02]  /*0960*/  LOP3.LUT R4, R4, 0x7, RZ, 0xb8, !PT ;  /* 0x0000000704047812 */ /* 0x010fe400078eb8ff */
[----:B-1----:R-:W-:-:S03]  /*0970*/  LOP3.LUT R2, R2, 0xf, R9, 0xb8, !PT ;  /* 0x0000000f02027812 */ /* 0x002fc600078eb809 */
[----:B------:R2:W-:Y:S04]  /*0980*/  STS [UR20+0x34], R4 ;  /* 0x00003404ff007988 */ /* 0x0005e80008000814 */
[----:B------:R2:W-:Y:S02]  /*0990*/  STS [UR20+0x1c], R2 ;  /* 0x00001c02ff007988 */ /* 0x0005e40008000814 */
.L_x_21:
[----:B------:R-:W-:Y:S05]  /*09a0*/  BSYNC B1 ;  /* 0x0000000000017941 */ /* 0x000fea0003800000 */
.L_x_20:
[----:B------:R-:W-:Y:S04]  /*09b0*/  BSSY B2, `(.L_x_22) ;  /* 0x000001a000027945 */ /* 0x000fe80003800000 */
[----:B------:R-:W-:Y:S04]  /*09c0*/  BSSY B1, `(.L_x_23) ;  /* 0x0000015000017945 */ /* 0x000fe80003800000 */
[----:B------:R-:W-:Y:S05]  /*09d0*/  @P1 BRA `(.L_x_24) ;  /* 0x0000000000201947 */ /* 0x000fea0003800000 */
[----:B-1234-:R-:W1:Y:S02]  /*09e0*/  LDS R2, [UR20+0x34] ;  /* 0x00003414ff027984 */ /* 0x01ee640008000800 */
[----:B-1----:R-:W-:-:S05]  /*09f0*/  LOP3.LUT R2, R2, 0x38, RZ, 0xb8, !PT ;  /* 0x0000003802027812 */ /* 0x002fca00078eb8ff */
[----:B------:R1:W-:Y:S01]  /*0a00*/  STS [UR20+0x34], R2 ;  /* 0x00003402ff007988 */ /* 0x0003e20008000814 */
[----:B------:R-:W-:Y:S05]  /*0a10*/  @P1 BRA `(.L_x_25) ;  /* 0x0000000000201947 */ /* 0x000fea0003800000 */
[----:B-1----:R-:W1:Y:S01]  /*0a20*/  LDS R2, [UR20+0x8] ;  /* 0x00000814ff027984 */ /* 0x002e620008000800 */
[----:B------:R-:W-:-:S05]  /*0a30*/  IMAD.MOV.U32 R5, RZ, RZ, 0x780 ;  /* 0x00000780ff057424 */ /* 0x000fca00078e00ff */
[----:B-1----:R-:W-:-:S05]  /*0a40*/  LOP3.LUT R2, R2, 0x300, R5, 0xd8, !PT ;  /* 0x0000030002027812 */ /* 0x002fca00078ed805 */
[----:B------:R1:W-:Y:S02]  /*0a50*/  STS [UR20+0x8], R2 ;  /* 0x00000802ff007988 */ /* 0x0003e40008000814 */
.L_x_24:
[----:B------:R-:W-:Y:S05]  /*0a60*/  @P1 BRA `(.L_x_26) ;  /* 0x0000000000281947 */ /* 0x000fea0003800000 */
[----:B-1234-:R-:W1:Y:S02]  /*0a70*/  LDS R2, [UR20+0x8] ;  /* 0x00000814ff027984 */ /* 0x01ee640008000800 */
[----:B-1----:R-:W-:-:S05]  /*0a80*/  LOP3.LUT R2, R2, 0x1800, RZ, 0xb8, !PT ;  /* 0x0000180002027812 */ /* 0x002fca00078eb8ff */
[----:B------:R2:W-:Y:S02]  /*0a90*/  STS [UR20+0x8], R2 ;  /* 0x00000802ff007988 */ /* 0x0005e40008000814 */
.L_x_25:
[----:B------:R-:W-:Y:S05]  /*0aa0*/  @P1 BREAK B1 ;  /* 0x0000000000011942 */ /* 0x000fea0003800000 */
[----:B------:R-:W-:Y:S05]  /*0ab0*/  @P1 BRA `(.L_x_27) ;  /* 0x0000000000241947 */ /* 0x000fea0003800000 */
[----:B-12---:R-:W1:Y:S01]  /*0ac0*/  LDS R2, [UR20+0x8] ;  /* 0x00000814ff027984 */ /* 0x006e620008000800 */
[----:B------:R-:W-:-:S05]  /*0ad0*/  IMAD.MOV.U32 R5, RZ, RZ, 0x6000 ;  /* 0x00006000ff057424 */ /* 0x000fca00078e00ff */
[----:B-1----:R-:W-:-:S04]  /*0ae0*/  LOP3.LUT R2, R2, 0x6000, R5, 0xd8, !PT ;  /* 0x0000600002027812 */ /* 0x002fc800078ed805 */
[----:B------:R-:W-:-:S05]  /*0af0*/  LOP3.LUT R2, R2, 0x400000, RZ, 0xb8, !PT ;  /* 0x0040000002027812 */ /* 0x000fca00078eb8ff */
[----:B------:R1:W-:Y:S02]  /*0b00*/  STS [UR20+0x8], R2 ;  /* 0x00000802ff007988 */ /* 0x0003e40008000814 */
.L_x_26:
[----:B------:R-:W-:Y:S05]  /*0b10*/  BSYNC B1 ;  /* 0x0000000000017941 */ /* 0x000fea0003800000 */
.L_x_23:
[----:B-1234-:R-:W1:Y:S02]  /*0b20*/  @!P1 LDS R2, [UR20+0x8] ;  /* 0x00000814ff029984 */ /* 0x01ee640008000800 */
[----:B-1----:R-:W-:-:S05]  /*0b30*/  @!P1 LOP3.LUT R2, R2, 0x8000, RZ, 0xb8, !PT ;  /* 0x0000800002029812 */ /* 0x002fca00078eb8ff */
[----:B------:R3:W-:Y:S02]  /*0b40*/  @!P1 STS [UR20+0x8], R2 ;  /* 0x00000802ff009988 */ /* 0x0007e40008000814 */
.L_x_27:
[----:B------:R-:W-:Y:S05]  /*0b50*/  BSYNC B2 ;  /* 0x0000000000027941 */ /* 0x000fea0003800000 */
.L_x_22:
[----:B------:R-:W-:Y:S05]  /*0b60*/  WARPSYNC.ALL ;  /* 0x0000000000007948 */ /* 0x000fea0003800000 */
[----:B------:R-:W-:-:S04]  /*0b70*/  UIADD3 UR25, UR4, 0x80, URZ ;  /* 0x0000008004197890 */ /* 0x000fc8000fffe03f */
[----:B------:R-:W-:-:S04]  /*0b80*/  UIADD3 UR24, UP0, UR25, UR26, URZ ;  /* 0x0000001a19187290 */ /* 0x000fc8000ff1e03f */
[----:B------:R-:W-:Y:S01]  /*0b90*/  ULEA.HI.X.SX32 UR25, UR25, UR27, 0x1, UP0 ;  /* 0x0000001b19197291 */ /* 0x000fe200080f0e3f */
[----:B------:R-:W-:Y:S11]  /*0ba0*/  @P0 BRA `(.L_x_28) ;  /* 0x0000000000280947 */ /* 0x000ff60003800000 */
        /* <DEDUP_REMOVED lines=10> */
.L_x_28:
[----:B------:R-:W-:Y:S05]  /*0c50*/  @P0 BRA `(.L_x_29) ;  /* 0x00000000000c0947 */ /* 0x000fea0003800000 */
[----:B------:R0:W-:Y:S01]  /*0c60*/  UTMACMDFLUSH ;  /* 0x00000000000079b7 */ /* 0x0001e20000000000 */
[----:B------:R-:W-:Y:S05]  /*0c70*/  @P0 BRA `(.L_x_29) ;  /* 0x0000000000040947 */ /* 0x000fea0003800000 */
[----:B------:R-:W-:-:S04]  /*0c80*/  DEPBAR.LE SB0, 0x0 ;  /* 0x000080000000791a */ /* 0x000fc80000000000 */
.L_x_29:
        /* <DEDUP_REMOVED lines=8> */
[----:B----4-:R-:W2:Y:S01]  /*0d10*/  LDC.64 R8, c[0x0][0x220] ;  /* 0x00008800ff087b82 */ /* 0x010ea20000000a00 */
[----:B------:R-:W-:Y:S02]  /*0d20*/  IMAD.MOV.U32 R5, RZ, RZ, 0x70 ;  /* 0x00000070ff057424 */ /* 0x000fe400078e00ff */
[----:B--2---:R2:W-:Y:S03]  /*0d30*/  STS.64 [UR20], R8 ;  /* 0x00000008ff007988 */ /* 0x0045e60008000a14 */
[----:B-1----:R-:W-:-:S05]  /*0d40*/  LOP3.LUT R2, R2, 0x10, R5, 0xd8, !PT ;  /* 0x0000001002027812 */ /* 0x002fca00078ed805 */
[----:B------:R2:W-:Y:S02]  /*0d50*/  STS [UR20+0x8], R2 ;  /* 0x00000802ff007988 */ /* 0x0005e40008000814 */
.L_x_31:
[----:B----4-:R-:W-:Y:S05]  /*0d60*/  BSYNC B2 ;  /* 0x0000000000027941 */ /* 0x010fea0003800000 */
.L_x_30:
[----:B------:R-:W-:Y:S04]  /*0d70*/  BSSY B3, `(.L_x_32) ;  /* 0x0000011000037945 */ /* 0x000fe80003800000 */
[----:B------:R-:W-:Y:S04]  /*0d80*/  BSSY B2, `(.L_x_33) ;  /* 0x000000e000027945 */ /* 0x000fe80003800000 */
[----:B------:R-:W-:Y:S05]  /*0d90*/  @P1 BRA `(.L_x_34) ;  /* 0x0000000000241947 */ /* 0x000fea0003800000 */
[----:B-123--:R-:W1:Y:S01]  /*0da0*/  LDS R2, [UR20+0x34] ;  /* 0x00003414ff027984 */ /* 0x00ee620008000800 */
[----:B------:R-:W-:-:S05]  /*0db0*/  IMAD.MOV.U32 R5, RZ, RZ, 0x3f000000 ;  /* 0x3f000000ff057424 */ /* 0x000fca00078e00ff */
[----:B-1----:R-:W-:-:S05]  /*0dc0*/  LOP3.LUT R2, R2, 0xff000000, R5, 0xb8, !PT ;  /* 0xff00000002027812 */ /* 0x002fca00078eb805 */
[----:B------:R1:W-:Y:S01]  /*0dd0*/  STS [UR20+0x34], R2 ;  /* 0x00003402ff007988 */ /* 0x0003e20008000814 */
[----:B------:R-:W-:Y:S05]  /*0de0*/  @P1 BRA `(.L_x_35) ;  /* 0x00000000001c1947 */ /* 0x000fea0003800000 */
[----:B-1----:R-:W1:Y:S01]  /*0df0*/  LDS R2, [UR20+0x38] ;  /* 0x00003814ff027984 */ /* 0x002e620008000800 */
[----:B------:R-:W-:-:S05]  /*0e00*/  IMAD.MOV.U32 R5, RZ, RZ, 0x7f ;  /* 0x0000007fff057424 */ /* 0x000fca00078e00ff */
[----:B-1----:R-:W-:-:S05]  /*0e10*/  LOP3.LUT R2, R2, 0xff, R5, 0xb8, !PT ;  /* 0x000000ff02027812 */ /* 0x002fca00078eb805 */
[----:B------:R4:W-:Y:S02]  /*0e20*/  STS [UR20+0x38], R2 ;  /* 0x00003802ff007988 */ /* 0x0009e40008000814 */
.L_x_34:
[----:B------:R-:W-:Y:S05]  /*0e30*/  @P1 BREAK B2 ;  /* 0x0000000000021942 */ /* 0x000fea0003800000 */
[----:B------:R-:W-:Y:S05]  /*0e40*/  @P1 BRA `(.L_x_36) ;  /* 0x00000000000c1947 */ /* 0x000fea0003800000 */
[----:B------:R1:W-:Y:S02]  /*0e50*/  STS [UR20+0x20], R7 ;  /* 0x00002007ff007988 */ /* 0x0003e40008000814 */
.L_x_35:
[----:B------:R-:W-:Y:S05]  /*0e60*/  BSYNC B2 ;  /* 0x0000000000027941 */ /* 0x000fea0003800000 */
.L_x_33:
[----:B------:R1:W-:Y:S02]  /*0e70*/  @!P1 STS [UR20+0x24], R6 ;  /* 0x00002406ff009988 */ /* 0x0003e40008000814 */
.L_x_36:
[----:B------:R-:W-:Y:S05]  /*0e80*/  BSYNC B3 ;  /* 0x0000000000037941 */ /* 0x000fea0003800000 */
.L_x_32:
[----:B------:R-:W-:Y:S05]  /*0e90*/  WARPSYNC.ALL ;  /* 0x0000000000007948 */ /* 0x000fea0003800000 */
[----:B------:R-:W-:Y:S04]  /*0ea0*/  BSSY B3, `(.L_x_37) ;  /* 0x000000e000037945 */ /* 0x000fe80003800000 */
[----:B------:R-:W-:Y:S05]  /*0eb0*/  @P1 BRA `(.L_x_38) ;  /* 0x0000000000301947 */ /* 0x000fea0003800000 */
[----:B------:R-:W5:Y:S01]  /*0ec0*/  LDS R4, [UR20+0x34] ;  /* 0x00003414ff047984 */ /* 0x000f620008000800 */
[----:B--2---:R-:W2:Y:S03]  /*0ed0*/  LDC.64 R8, c[0x0][0x248] ;  /* 0x00009200ff087b82 */ /* 0x004ea60000000a00 */
[----:B-1-34-:R-:W1:Y:S01]  /*0ee0*/  LDS R2, [UR20+0x1c] ;  /* 0x00001c14ff027984 */ /* 0x01ae620008000800 */
[C---:B--2---:R-:W-:Y:S01]  /*0ef0*/  SHF.L.U64.HI R6, R8.reuse, 0x1, R9 ;  /* 0x0000000108067819 */ /* 0x044fe20000010209 */
[----:B------:R-:W-:-:S03]  /*0f00*/  IMAD.SHL.U32 R5, R8, 0x2, RZ ;  /* 0x0000000208057824 */ /* 0x000fc600078e00ff */
[--C-:B------:R-:W-:Y:S02]  /*0f10*/  SHF.R.U32.HI R7, RZ, 0x4, R6.reuse ;  /* 0x00000004ff077819 */ /* 0x100fe40000011606 */
[----:B------:R-:W-:-:S05]  /*0f20*/  SHF.R.U64 R5, R5, 0x4, R6 ;  /* 0x0000000405057819 */ /* 0x000fca0000001206 */
[----:B------:R2:W-:Y:S01]  /*0f30*/  STS [UR20+0xc], R5 ;  /* 0x00000c05ff007988 */ /* 0x0005e20008000814 */
[----:B-----5:R-:W-:Y:S02]  /*0f40*/  LOP3.LUT R4, R4, 0x7, RZ, 0xb8, !PT ;  /* 0x0000000704047812 */ /* 0x020fe400078eb8ff */
[----:B-1----:R-:W-:-:S03]  /*0f50*/  LOP3.LUT R2, R2, 0xf, R7, 0xb8, !PT ;  /* 0x0000000f02027812 */ /* 0x002fc600078eb807 */
[----:B------:R2:W-:Y:S04]  /*0f60*/  STS [UR20+0x34], R4 ;  /* 0x00003404ff007988 */ /* 0x0005e80008000814 */
[----:B------:R2:W-:Y:S02]  /*0f70*/  STS [UR20+0x1c], R2 ;  /* 0x00001c02ff007988 */ /* 0x0005e40008000814 */
.L_x_38:
[----:B------:R-:W-:Y:S05]  /*0f80*/  BSYNC B3 ;  /* 0x0000000000037941 */ /* 0x000fea0003800000 */
.L_x_37:
        /* <DEDUP_REMOVED lines=11> */
.L_x_41:
[----:B------:R-:W-:Y:S05]  /*1040*/  @P1 BRA `(.L_x_43) ;  /* 0x0000000000281947 */ /* 0x000fea0003800000 */
[----:B-1234-:R-:W1:Y:S02]  /*1050*/  LDS R2, [UR20+0x8] ;  /* 0x00000814ff027984 */ /* 0x01ee640008000800 */
[----:B-1----:R-:W-:-:S05]  /*1060*/  LOP3.LUT R2, R2, 0x1800, RZ, 0xb8, !PT ;  /* 0x0000180002027812 */ /* 0x002fca00078eb8ff */
[----:B------:R2:W-:Y:S02]  /*1070*/  STS [UR20+0x8], R2 ;  /* 0x00000802ff007988 */ /* 0x0005e40008000814 */
.L_x_42:
[----:B------:R-:W-:Y:S05]  /*1080*/  @P1 BREAK B4 ;  /* 0x0000000000041942 */ /* 0x000fea0003800000 */
[----:B------:R-:W-:Y:S05]  /*1090*/  @P1 BRA `(.L_x_44) ;  /* 0x0000000000241947 */ /* 0x000fea0003800000 */
[----:B-12---:R-:W1:Y:S01]  /*10a0*/  LDS R2, [UR20+0x8] ;  /* 0x00000814ff027984 */ /* 0x006e620008000800 */
[----:B------:R-:W-:-:S05]  /*10b0*/  IMAD.MOV.U32 R5, RZ, RZ, 0x6000 ;  /* 0x00006000ff057424 */ /* 0x000fca00078e00ff */
[----:B-1----:R-:W-:-:S04]  /*10c0*/  LOP3.LUT R2, R2, 0x6000, R5, 0xd8, !PT ;  /* 0x0000600002027812 */ /* 0x002fc800078ed805 */
[----:B------:R-:W-:-:S05]  /*10d0*/  LOP3.LUT R2, R2, 0x400000, RZ, 0xb8, !PT ;  /* 0x0040000002027812 */ /* 0x000fca00078eb8ff */
[----:B------:R1:W-:Y:S02]  /*10e0*/  STS [UR20+0x8], R2 ;  /* 0x00000802ff007988 */ /* 0x0003e40008000814 */
.L_x_43:
[----:B------:R-:W-:Y:S05]  /*10f0*/  BSYNC B4 ;  /* 0x0000000000047941 */ /* 0x000fea0003800000 */
.L_x_40:
[----:B-1234-:R-:W1:Y:S02]  /*1100*/  @!P1 LDS R2, [UR20+0x8] ;  /* 0x00000814ff029984 */ /* 0x01ee640008000800 */
[----:B-1----:R-:W-:-:S05]  /*1110*/  @!P1 LOP3.LUT R2, R2, 0x8000, RZ, 0xb8, !PT ;  /* 0x0000800002029812 */ /* 0x002fca00078eb8ff */
[----:B------:R3:W-:Y:S02]  /*1120*/  @!P1 STS [UR20+0x8], R2 ;  /* 0x00000802ff009988 */ /* 0x0007e40008000814 */
.L_x_44:
[----:B------:R-:W-:Y:S05]  /*1130*/  BSYNC B3 ;  /* 0x0000000000037941 */ /* 0x000fea0003800000 */
.L_x_39:
[----:B------:R-:W-:Y:S05]  /*1140*/  WARPSYNC.ALL ;  /* 0x0000000000007948 */ /* 0x000fea0003800000 */
[----:B------:R4:W-:Y:S01]  /*1150*/  STL [R1], RZ ;  /* 0x000000ff01007387 */ /* 0x0009e20000100800 */
[----:B------:R-:W-:Y:S01]  /*1160*/  UIADD3 UR4, UR4, 0x100, URZ ;  /* 0x0000010004047890 */ /* 0x000fe2000fffe03f */
[----:B------:R-:W-:Y:S02]  /*1170*/  ISETP.GE.AND P2, PT, R13, 0x1, PT ;  /* 0x000000010d00780c */ /* 0x000fe40003f46270 */
[----:B------:R-:W-:Y:S01]  /*1180*/  SHF.R.U32.HI R6, RZ, 0x5, R16 ;  /* 0x00000005ff067819 */ /* 0x000fe20000011610 */
[----:B------:R-:W-:-:S04]  /*1190*/  UIADD3 UR26, UP0, UR4, UR26, URZ ;  /* 0x0000001a041a7290 */ /* 0x000fc8000ff1e03f */
[----:B------:R-:W-:Y:S01]  /*11a0*/  ULEA.HI.X.SX32 UR27, UR4, UR27, 0x1, UP0 ;  /* 0x0000001b041b7291 */ /* 0x000fe200080f0e3f */
[----:B----4-:R-:W-:Y:S11]  /*11b0*/  @P0 BRA `(.L_x_45) ;  /* 0x0000000000280947 */ /* 0x010ff60003800000 */
        /* <DEDUP_REMOVED lines=10> */
.L_x_45:
[----:B------:R-:W-:Y:S05]  /*1260*/  @P0 BRA `(.L_x_46) ;  /* 0x00000000000c0947 */ /* 0x000fea0003800000 */
[----:B------:R0:W-:Y:S01]  /*1270*/  UTMACMDFLUSH ;  /* 0x00000000000079b7 */ /* 0x0001e20000000000 */
[----:B------:R-:W-:Y:S05]  /*1280*/  @P0 BRA `(.L_x_46) ;  /* 0x0000000000040947 */ /* 0x000fea0003800000 */
[----:B------:R-:W-:-:S04]  /*1290*/  DEPBAR.LE SB0, 0x0 ;  /* 0x000080000000791a */ /* 0x000fc80000000000 */
.L_x_46:
[----:B------:R1:W-:Y:S01]  /*12a0*/  STL [R1+0x4], RZ ;  /* 0x000004ff01007387 */ /* 0x0003e20000100800 */
[----:B------:R-:W-:Y:S05]  /*12b0*/  WARPSYNC.ALL ;  /* 0x0000000000007948 */ /* 0x000fea0003800000 */
[----:B------:R1:W-:Y:S01]  /*12c0*/  STL [R1+0x8], RZ ;  /* 0x000008ff01007387 */ /* 0x0003e20000100800 */
[----:B-----5:R-:W-:Y:S01]  /*12d0*/  VOTEU.ALL UP0, P1 ;  /* 0x00000000003f7886 */ /* 0x020fe20000800000 */
[----:B------:R-:W-:Y:S01]  /*12e0*/  UMOV UR4, 0x1 ;  /* 0x0000000100047882 */ /* 0x000fe20000000000 */
[----:B------:R-:W-:Y:S01]  /*12f0*/  VOTEU.ALL UP1, P1 ;  /* 0x00000000003f7886 */ /* 0x000fe20000820000 */
[----:B------:R1:W-:Y:S01]  /*1300*/  STL [R1+0xc], RZ ;  /* 0x00000cff01007387 */ /* 0x0003e20000100800 */
[----:B------:R-:W-:Y:S01]  /*1310*/  R2UR UR21, R6 ;  /* 0x00000000061572ca */ /* 0x000fe200000e0000 */
[----:B------:R-:W-:-:S04]  /*1320*/  @!UP0 UIADD3 UR6, -UR4, 0x100000, URZ ;  /* 0x0010000004068890 */ /* 0x000fc8000fffe13f */
[----:B------:R-:W-:Y:S02]  /*1330*/  @!UP0 USHF.L.U32 UR7, UR6, 0xb, URZ ;  /* 0x0000000b06078899 */ /* 0x000fe4000800063f */
[----:B------:R-:W-:Y:S01]  /*1340*/  @!UP0 USHF.L.U32 UR6, UR6, 0x1, URZ ;  /* 0x0000000106068899 */ /* 0x000fe2000800063f */
[----:B------:R-:W-:Y:S01]  /*1350*/  CS2R R24, SRZ ;  /* 0x0000000000187805 */ /* 0x000fe2000001ff00 */
[----:B------:R1:W-:Y:S01]  /*1360*/  STL [R1+0x10], RZ ;  /* 0x000010ff01007387 */ /* 0x0003e20000100800 */
[----:B------:R-:W-:-:S04]  /*1370*/  @!UP0 UIADD3 UR4, -UR4, 0x100000, URZ ;  /* 0x0010000004048890 */ /* 0x000fc8000fffe13f */
[----:B------:R-:W-:Y:S02]  /*1380*/  @!UP0 USHF.L.U32 UR5, UR4, 0xb, URZ ;  /* 0x0000000b04058899 */ /* 0x000fe4000800063f */
[----:B------:R-:W-:Y:S01]  /*1390*/  @!UP0 USHF.L.U32 UR4, UR4, 0x1, URZ ;  /* 0x0000000104048899 */ /* 0x000fe2000800063f */
[----:B------:R-:W-:Y:S01]  /*13a0*/  CS2R R26, SRZ ;  /* 0x00000000001a7805 */ /* 0x000fe2000001ff00 */
[----:B------:R-:W-:Y:S01]  /*13b0*/  VOTEU.ALL UP0, P1 ;  /* 0x00000000003f7886 */ /* 0x000fe20000800000 */
[----:B------:R1:W-:Y:S01]  /*13c0*/  STL [R1+0x14], RZ ;  /* 0x000014ff01007387 */ /* 0x0003e20000100800 */
[----:B------:R-:W-:Y:S01]  /*13d0*/  USHF.L.U32 UR28, UR29, 0x8, URZ ;  /* 0x000000081d1c7899 */ /* 0x000fe2000800063f */
[----:B------:R-:W-:Y:S01]  /*13e0*/  CS2R R28, SRZ ;  /* 0x00000000001c7805 */ /* 0x000fe2000001ff00 */
[----:B------:R-:W-:Y:S01]  /*13f0*/  USHF.L.U32 UR11, UR30, 0x7, URZ ;  /* 0x000000071e0b7899 */ /* 0x000fe2000800063f */
[----:B------:R1:W-:Y:S01]  /*1400*/  STL [R1+0x18], RZ ;  /* 0x000018ff01007387 */ /* 0x0003e20000100800 */
[----:B------:R-:W-:-:S02]  /*1410*/  CS2R R30, SRZ ;  /* 0x00000000001e7805 */ /* 0x000fc4000001ff00 */
[----:B------:R-:W-:Y:S02]  /*1420*/  CS2R R32, SRZ ;  /* 0x0000000000207805 */ /* 0x000fe4000001ff00 */
[----:B------:R-:W-:Y:S01]  /*1430*/  CS2R R34, SRZ ;  /* 0x0000000000227805 */ /* 0x000fe2000001ff00 */
[----:B------:R1:W-:Y:S01]  /*1440*/  STL [R1+0x1c], RZ ;  /* 0x00001cff01007387 */ /* 0x0003e20000100800 */
[----:B------:R-:W-:Y:S02]  /*1450*/  CS2R R36, SRZ ;  /* 0x0000000000247805 */ /* 0x000fe4000001ff00 */
[----:B------:R-:W-:Y:S02]  /*1460*/  CS2R R38, SRZ ;  /* 0x0000000000267805 */ /* 0x000fe4000001ff00 */
[----:B------:R-:W-:Y:S01]  /*1470*/  CS2R R40, SRZ ;  /* 0x0000000000287805 */ /* 0x000fe2000001ff00 */
        /* <DEDUP_REMOVED lines=73> */
[----:B------:R-:W-:-:S03]  /*1910*/  CS2R R150, SRZ ;  /* 0x0000000000967805 */ /* 0x000fc6000001ff00 */
[----:B------:R1:W-:Y:S04]  /*1920*/  STL [R1+0x6c], RZ ;  /* 0x00006cff01007387 */ /* 0x0003e80000100800 */
        /* <DEDUP_REMOVED lines=67> */
[----:B------:R1:W-:Y:S01]  /*1d60*/  STL [R1+0x17c], RZ ;  /* 0x00017cff01007387 */ /* 0x0003e20000100800 */
[----:B------:R-:W-:Y:S06]  /*1d70*/  BAR.SYNC.DEFER_BLOCKING 0x0 ;  /* 0x0000000000007b1d */ /* 0x000fec0000010000 */
[----:B------:R1:W-:Y:S04]  /*1d80*/  STL [R1+0x180], RZ ;  /* 0x000180ff01007387 */ /* 0x0003e80000100800 */
[----:B------:R1:W-:Y:S04]  /*1d90*/  STL [R1+0x184], RZ ;  /* 0x000184ff01007387 */ /* 0x0003e80000100800 */
[----:B------:R1:W-:Y:S04]  /*1da0*/  STL [R1+0x188], RZ ;  /* 0x000188ff01007387 */ /* 0x0003e80000100800 */
[----:B------:R1:W-:Y:S04]  /*1db0*/  STL [R1+0x18c], RZ ;  /* 0x00018cff01007387 */ /* 0x0003e80000100800 */
[----:B------:R1:W-:Y:S04]  /*1dc0*/  STL [R1+0x190], RZ ;  /* 0x000190ff01007387 */ /* 0x0003e80000100800 */
[----:B------:R-:W2:Y:S02]  /*1dd0*/  FENCE.VIEW.ASYNC.S ;  /* 0x00000000000073c6 */ /* 0x000ea40000000000 */
[----:B--2---:R1:W2:Y:S02]  /*1de0*/  @!UP0 SYNCS.EXCH.64 URZ, [UR20+0xc000], UR6 ;  /* 0x00c00006143f85b2 */ /* 0x0042a40008000100 */
        /* <DEDUP_REMOVED lines=20> */
[----:B--2---:R-:W-:Y:S06]  /*1f30*/  BAR.SYNC.DEFER_BLOCKING 0x0 ;  /* 0x0000000000007b1d */ /* 0x004fec0000010000 */
[----:B------:R1:W-:Y:S04]  /*1f40*/  STL [R1+0x1e4], RZ ;  /* 0x0001e4ff01007387 */ /* 0x0003e80000100800 */
[----:B------:R1:W-:Y:S04]  /*1f50*/  STL [R1+0x1e8], RZ ;  /* 0x0001e8ff01007387 */ /* 0x0003e80000100800 */
[----:B------:R1:W-:Y:S04]  /*1f60*/  STL [R1+0x1ec], RZ ;  /* 0x0001ecff01007387 */ /* 0x0003e80000100800 */
[----:B------:R1:W-:Y:S04]  /*1f70*/  STL [R1+0x1f0], RZ ;  /* 0x0001f0ff01007387 */ /* 0x0003e80000100800 */
[----:B------:R1:W-:Y:S01]  /*1f80*/  STL [R1+0x1f4], RZ ;  /* 0x0001f4ff01007387 */ /* 0x0003e20000100800 */
[----:B------:R1:W2:Y:S03]  /*1f90*/  @!UP1 SYNCS.EXCH.64 URZ, [UR20+0xc008], UR4 ;  /* 0x00c00804143f95b2 */ /* 0x0002a60008000100 */
[----:B------:R1:W-:Y:S04]  /*1fa0*/  STL [R1+0x1f8], RZ ;  /* 0x0001f8ff01007387 */ /* 0x0003e80000100800 */
[----:B------:R1:W-:Y:S01]  /*1fb0*/  STL [R1+0x1fc], RZ ;  /* 0x0001fcff01007387 */ /* 0x0003e20000100800 */
[----:B------:R-:W-:Y:S05]  /*1fc0*/  @!P2 BRA `(.L_x_47) ;  /* 0x000000180088a947 */ /* 0x000fea0003800000 */
[----:B------:R1:W-:Y:S01]  /*1fd0*/  STL [R1], RZ ;  /* 0x000000ff01007387 */ /* 0x0003e20000100800 */
[----:B------:R-:W-:Y:S02]  /*1fe0*/  CS2R R24, SRZ ;  /* 0x0000000000187805 */ /* 0x000fe4000001ff00 */
        /* <DEDUP_REMOVED lines=83> */
[----:B------:R-:W-:Y:S01]  /*2520*/  CS2R R150, SRZ ;  /* 0x0000000000967805 */ /* 0x000fe2000001ff00 */
[----:B-1----:R-:W-:Y:S01]  /*2530*/  UMOV UR4, URZ ;  /* 0x0000003f00047c82 */ /* 0x002fe20008000000 */
[----:B------:R-:W-:Y:S01]  /*2540*/  UMOV UR10, URZ ;  /* 0x0000003f000a7c82 */ /* 0x000fe20008000000 */
        /* <DEDUP_REMOVED lines=105> */
[----:B--2---:R1:W-:Y:S02]  /*2be0*/  STL [R1+0x1fc], RZ ;  /* 0x0001fcff01007387 */ /* 0x0043e40000100800 */
.L_x_49:
[----:B------:R-:W-:Y:S01]  /*2bf0*/  BAR.SYNC.DEFER_BLOCKING 0x0 ;  /* 0x0000000000007b1d */ /* 0x000fe20000010000 */
[----:B------:R-:W-:Y:S01]  /*2c00*/  ULEA UR16, UR4, UR20, 0x3 ;  /* 0x0000001404107291 */ /* 0x000fe2000f8e183f */
[----:B---3--:R-:W-:Y:S01]  /*2c10*/  @!P1 IMAD.MOV.U32 R2, RZ, RZ, 0x6000 ;  /* 0x00006000ff029424 */ /* 0x008fe200078e00ff */
[----:B------:R-:W-:Y:S01]  /*2c20*/  ELECT P0, URZ, PT ;  /* 0x00000000003f782f */ /* 0x000fe20003800000 */
[----:B------:R-:W-:-:S03]  /*2c30*/  ULEA UR8, UR4, UR20, 0xd ;  /* 0x0000001404087291 */ /* 0x000fc6000f8e683f */
[----:B------:R-:W-:Y:S01]  /*2c40*/  ISETP.LT.U32.AND P0, PT, R3, 0x20, P0 ;  /* 0x000000200300780c */ /* 0x000fe20000701070 */
[----:B------:R-:W-:Y:S02]  /*2c50*/  UIADD3 UR9, UR16, 0xc000, URZ ;  /* 0x0000c00010097890 */ /* 0x000fe4000fffe03f */
[----:B------:R-:W-:Y:S02]  /*2c60*/  UIADD3 UR8, UR8, 0x8000, URZ ;  /* 0x0000800008087890 */ /* 0x000fe4000fffe03f */
[----:B------:R-:W-:Y:S02]  /*2c70*/  ULEA UR5, UR4, UR20, 0xe ;  /* 0x0000001404057291 */ /* 0x000fe4000f8e703f */
[----:B------:R-:W-:Y:S01]  /*2c80*/  ULOP3.LUT UR14, UR21, 0x3, URZ, 0xc0, !UPT ;  /* 0x00000003150e7892 */ /* 0x000fe2000f8ec03f */
[----:B------:R-:W-:Y:S01]  /*2c90*/  UMOV UR15, UR10 ;  /* 0x0000000a000f7c82 */ /* 0x000fe20008000000 */
[----:B------:R-:W-:Y:S02]  /*2ca0*/  UMOV UR13, UR9 ;  /* 0x00000009000d7c82 */ /* 0x000fe40008000000 */
[----:B------:R-:W-:-:S02]  /*2cb0*/  ULEA UR12, UR14, UR5, 0xc ;  /* 0x000000050e0c7291 */ /* 0x000fc4000f8e603f */
[----:B------:R-:W-:Y:S01]  /*2cc0*/  VOTEU.ANY UP0, P0 ;  /* 0x00000000003f7886 */ /* 0x000fe20000000100 */
[----:B------:R-:W-:Y:S01]  /*2cd0*/  VOTEU.ANY UP1, P0 ;  /* 0x00000000003f7886 */ /* 0x000fe20000020100 */
[----:B------:R-:W-:Y:S01]  /*2ce0*/  ULEA UR14, UR14, UR28, 0x6 ;  /* 0x0000001c0e0e7291 */ /* 0x000fe2000f8e303f */
[----:B------:R2:W-:Y:S01]  /*2cf0*/  @!P1 SYNCS.ARRIVE.TRANS64 RZ, [UR16+0xc000], R2 ;  /* 0x00c00002ffff99a7 */ /* 0x0005e20008000010 */
[----:B------:R-:W-:Y:S06]  /*2d00*/  BAR.SYNC.DEFER_BLOCKING 0x0 ;  /* 0x0000000000007b1d */ /* 0x000fec0000010000 */
[----:B------:R-:W-:Y:S01]  /*2d10*/  @UP0 UMOV UR6, UR22 ;  /* 0x0000001600060c82 */ /* 0x000fe20008000000 */
[----:B------:R-:W-:Y:S01]  /*2d20*/  @UP0 UMOV UR7, UR23 ;  /* 0x0000001700070c82 */ /* 0x000fe20008000000 */
[----:B--2---:R-:W-:Y:S01]  /*2d30*/  SHF.L.U32 R2, R0, 0x1f, RZ ;  /* 0x0000001f00027819 */ /* 0x004fe200000006ff */
[----:B------:R2:W-:Y:S01]  /*2d40*/  @UP1 UTMALDG.2D [UR8], [UR6] ;  /* 0x00000008060015b4 */ /* 0x0005e20008008000 */
[----:B------:R3:W-:Y:S06]  /*2d50*/  MEMBAR.ALL.CTA ;  /* 0x0000000000007992 */ /* 0x0007ec0000008000 */
[----:B---3--:R-:W3:Y:S02]  /*2d60*/  FENCE.VIEW.ASYNC.S ;  /* 0x00000000000073c6 */ /* 0x008ee40000000000 */
[----:B---3--:R-:W-:Y:S06]  /*2d70*/  BAR.SYNC.DEFER_BLOCKING 0x0 ;  /* 0x0000000000007b1d */ /* 0x008fec0000010000 */
[----:B------:R2:W-:Y:S02]  /*2d80*/  UTMALDG.2D [UR12], [UR24] ;  /* 0x0000000c180075b4 */ /* 0x0005e40008008000 */
[----:B------:R-:W-:Y:S06]  /*2d90*/  BAR.SYNC.DEFER_BLOCKING 0x0 ;  /* 0x0000000000007b1d */ /* 0x000fec0000010000 */
[----:B------:R-:W3:Y:S02]  /*2da0*/  SYNCS.PHASECHK.TRANS64.TRYWAIT P0, [UR16+0xc000], R2 ;  /* 0x00c00002ff0075a7 */ /* 0x000ee40008000150 */
[----:B--23--:R-:W-:Y:S05]  /*2db0*/  @!P0 BRA `(.L_x_48) ;  /* 0x0000002000308947 */ /* 0x00cfea0003800000 */
.L_x_50:
[----:B------:R-:W-:Y:S01]  /*2dc0*/  STL.64 [R1+0x268], R150 ;  /* 0x0002689601007387 */ /* 0x000fe20000100a00 */
[----:B------:R-:W-:Y:S01]  /*2dd0*/  USHF.R.U32.HI UR5, URZ, 0x4, UR5 ;  /* 0x000000043f057899 */ /* 0x000fe20008011605 */
[----:B------:R-:W2:Y:S02]  /*2de0*/  LDC R2, c[0x0][0x230] ;  /* 0x00008c00ff027b82 */ /* 0x000ea40000000800 */
[----:B------:R-:W-:Y:S04]  /*2df0*/  STL.64 [R1+0x260], R148 ;  /* 0x0002609401007387 */ /* 0x000fe80000100a00 */
        /* <DEDUP_REMOVED lines=11> */
[----:B------:R3:W-:Y:S04]  /*2eb0*/  STL.64 [R1+0x200], R124 ;  /* 0x0002007c01007387 */ /* 0x0007e80000100a00 */
[----:B---3--:R-:W3:Y:S04]  /*2ec0*/  LDL.LU.64 R124, [R1] ;  /* 0x00000000017c7983 */ /* 0x008ee80000300a00 */
[----:B------:R-:W3:Y:S04]  /*2ed0*/  LDL.LU.64 R126, [R1+0x8] ;  /* 0x00000800017e7983 */ /* 0x000ee80000300a00 */
        /* <DEDUP_REMOVED lines=61> */
[----:B------:R-:W3:Y:S01]  /*32b0*/  LDL.LU.64 R250, [R1+0x1f8] ;  /* 0x0001f80001fa7983 */ /* 0x000ee20000300a00 */
[----:B------:R-:W-:-:S02]  /*32c0*/  USGXT.U32 UR6, UR5, 0xe ;  /* 0x0000000e0506789a */ /* 0x000fc40008000000 */
[----:B------:R-:W-:Y:S02]  /*32d0*/  USHF.R.U32.HI UR12, URZ, 0x4, UR8 ;  /* 0x000000043f0c7899 */ /* 0x000fe40008011608 */
[----:B------:R-:W-:Y:S02]  /*32e0*/  ULOP3.LUT UR14, UR6, 0x1000000, URZ, 0xfc, !UPT ;  /* 0x01000000060e7892 */ /* 0x000fe4000f8efc3f */
[----:B------:R-:W-:Y:S01]  /*32f0*/  USGXT.U32 UR12, UR12, 0xe ;  /* 0x0000000e0c0c789a */ /* 0x000fe20008000000 */
[----:B------:R-:W-:Y:S01]  /*3300*/  UMOV UR15, 0x40000040 ;  /* 0x40000040000f7882 */ /* 0x000fe20000000000 */
[----:B------:R-:W-:Y:S02]  /*3310*/  UMOV UR13, 0x80000020 ;  /* 0x80000020000d7882 */ /* 0x000fe40000000000 */
[----:B------:R-:W-:Y:S01]  /*3320*/  UIADD3 UR16, UP0, UR12, 0x2, URZ ;  /* 0x000000020c107890 */ /* 0x000fe2000ff1e03f */
[----:B------:R-:W-:Y:S01]  /*3330*/  UMOV UR5, URZ ;  /* 0x0000003f00057c82 */ /* 0x000fe20008000000 */
[----:B------:R-:W-:Y:S01]  /*3340*/  UMOV UR18, 0x1000080 ;  /* 0x0100008000127882 */ /* 0x000fe20000000000 */
[----:B------:R-:W-:Y:S01]  /*3350*/  UMOV UR19, 0x40000040 ;  /* 0x4000004000137882 */ /* 0x000fe20000000000 */
[----:B------:R-:W-:Y:S01]  /*3360*/  UMOV UR7, URZ ;  /* 0x0000003f00077c82 */ /* 0x000fe20008000000 */
[----:B------:R-:W-:-:S02]  /*3370*/  UIADD3.X UR17, UR5, -0x7fffffe0, URZ, UP0, !UPT ;  /* 0x8000002005117890 */ /* 0x000fc400087fe43f */
[----:B------:R-:W-:Y:S01]  /*3380*/  UIADD3.64 UR18, UR6, UR18, URZ ;  /* 0x0000001206127297 */ /* 0x000fe2000fffe03f */
[----:B---3--:R-:W-:-:S06]  /*3390*/  WARPGROUP.ARRIVE ;  /* 0x00000000000079c5 */ /* 0x008fcc0000000000 */
[----:B------:R-:W-:Y:S03]  /*33a0*/  HGMMA.64x256x16.F32 R124, gdesc[UR12].tnspB, R124, gsb0 ;  /* 0x43e000000c7c79f0 */ /* 0x000fe6000800087c */
[----:B------:R-:W-:Y:S02]  /*33b0*/  WARPGROUP.DEPBAR.LE gsb0, 0x0 ;  /* 0x00008000000079c5 */ /* 0x000fe40000010000 */
[----:B------:R-:W-:-:S15]  /*33c0*/  WARPGROUP.ARRIVE ;  /* 0x00000000000079c5 */ /* 0x000fde0000000000 */
[----:B------:R-:W-:-:S08]  /*33d0*/  NOP ;  /* 0x0000000000007918 */ /* 0x000fd00000000000 */
[----:B------:R-:W-:Y:S03]  /*33e0*/  HGMMA.64x256x16.F32 R124, gdesc[UR16].tnspB, R124, gsb0 ;  /* 0x43e00000107c79f0 */ /* 0x000fe6000800087c */
[----:B------:R-:W-:Y:S02]  /*33f0*/  WARPGROUP.DEPBAR.LE gsb0, 0x0 ;  /* 0x00008000000079c5 */ /* 0x000fe40000010000 */
[----:B------:R-:W-:Y:S04]  /*3400*/  STL.64 [R1], R124 ;  /* 0x0000007c01007387 */ /* 0x000fe80000100a00 */
        /* <DEDUP_REMOVED lines=63> */
[----:B---3--:R-:W3:Y:S04]  /*3800*/  LDL.LU.64 R150, [R1+0x268] ;  /* 0x0002680001967983 */ /* 0x008ee80000300a00 */
        /* <DEDUP_REMOVED lines=13> */
[----:B------:R-:W-:-:S02]  /*38e0*/  UIADD3.64 UR12, UR16, 0xfe, URZ ;  /* 0x000000fe100c7897 */ /* 0x000fc4000fffe03f */
[----:B------:R-:W-:Y:S02]  /*38f0*/  UIADD3.64 UR16, UR16, 0x100, URZ ;  /* 0x0000010010107897 */ /* 0x000fe4000fffe03f */
[----:B------:R-:W-:Y:S02]  /*3900*/  UIADD3 UR10, UR10, 0x20, URZ ;  /* 0x000000200a0a7890 */ /* 0x000fe4000fffe03f */
[----:B------:R-:W-:-:S04]  /*3910*/  UIADD3 UR4, UR4, 0x1, URZ ;  /* 0x0000000104047890 */ /* 0x000fc8000fffe03f */
[----:B--2---:R-:W-:Y:S01]  /*3920*/  ISETP.LE.AND P0, PT, R2, UR10, PT ;  /* 0x0000000a02007c0c */ /* 0x004fe2000bf03270 */
[----:B------:R-:W-:-:S04]  /*3930*/  UISETP.NE.U32.AND UP0, UPT, UR4, 0x2, UPT ;  /* 0x000000020400788c */ /* 0x000fc8000bf05070 */
[----:B------:R-:W-:Y:S02]  /*3940*/  USEL UR5, URZ, 0x1, UP0 ;  /* 0x000000013f057887 */ /* 0x000fe40008000000 */
[----:B------:R-:W-:-:S04]  /*3950*/  USEL UR4, UR4, URZ, UP0 ;  /* 0x0000003f04047287 */ /* 0x000fc80008000000 */
[----:B------:R-:W-:Y:S01]  /*3960*/  LOP3.LUT R0, R0, UR5, RZ, 0x3c, !PT ;  /* 0x0000000500007c12 */ /* 0x000fe2000f8e3cff */
[----:B---3--:R-:W-:-:S06]  /*3970*/  WARPGROUP.ARRIVE ;  /* 0x00000000000079c5 */ /* 0x008fcc0000000000 */
[----:B------:R-:W-:Y:S03]  /*3980*/  HGMMA.64x256x16.F32 R24, gdesc[UR12].tnspB, R24, gsb0 ;  /* 0x43e000000c1879f0 */ /* 0x000fe60008000818 */
[----:B------:R-:W-:Y:S02]  /*3990*/  WARPGROUP.DEPBAR.LE gsb0, 0x0 ;  /* 0x00008000000079c5 */ /* 0x000fe40000010000 */
[----:B------:R-:W-:-:S15]  /*39a0*/  WARPGROUP.ARRIVE ;  /* 0x00000000000079c5 */ /* 0x000fde0000000000 */
[----:B------:R-:W-:-:S08]  /*39b0*/  NOP ;  /* 0x0000000000007918 */ /* 0x000fd00000000000 */
[----:B------:R-:W-:Y:S03]  /*39c0*/  HGMMA.64x256x16.F32 R24, gdesc[UR16].tnspB, R24, gsb0 ;  /* 0x43e00000101879f0 */ /* 0x000fe60008000818 */
[----:B------:R-:W-:Y:S02]  /*39d0*/  WARPGROUP.DEPBAR.LE gsb0, 0x0 ;  /* 0x00008000000079c5 */ /* 0x000fe40000010000 */
[----:B-1----:R-:W-:Y:S05]  /*39e0*/  @!P0 BRA `(.L_x_49) ;  /* 0xfffffff000808947 */ /* 0x002fea000383ffff */
.L_x_47:
[----:B------:R5:W-:Y:S04]  /*39f0*/  STL [R1+0x20c], R148 ;  /* 0x00020c9401007387 */ /* 0x000be80000100800 */
[----:B------:R-:W3:Y:S01]  /*3a00*/  LDL.LU R8, [R1] ;  /* 0x0000000001087983 */ /* 0x000ee20000300800 */
[----:B--2---:R-:W-:Y:S06]  /*3a10*/  BAR.SYNC.DEFER_BLOCKING 0x0 ;  /* 0x0000000000007b1d */ /* 0x004fec0000010000 */
[----:B-----5:R-:W2:Y:S04]  /*3a20*/  LDL.LU R148, [R1+0x4] ;  /* 0x0000040001947983 */ /* 0x020ea80000300800 */
[----:B------:R5:W-:Y:S04]  /*3a30*/  STL [R1+0x208], R149 ;  /* 0x0002089501007387 */ /* 0x000be80000100800 */
[----:B-----5:R-:W5:Y:S01]  /*3a40*/  LDL.LU R149, [R1+0xc] ;  /* 0x00000c0001957983 */ /* 0x020f620000300800 */
[----:B------:R-:W4:Y:S03]  /*3a50*/  @!P1 SYNCS.CCTL.IV [UR20+0xc000] ;  /* 0x00c00000ff0099b1 */ /* 0x000f260008000014 */
[----:B------:R-:W5:Y:S04]  /*3a60*/  LDL.LU R9, [R1+0x8] ;  /* 0x0000080001097983 */ /* 0x000f680000300800 */
[----:B------:R1:W-:Y:S01]  /*3a70*/  STL [R1+0x204], R150 ;  /* 0x0002049601007387 */ /* 0x0003e20000100800 */
[----:B----4-:R-:W-:Y:S06]  /*3a80*/  BAR.SYNC.DEFER_BLOCKING 0x0 ;  /* 0x0000000000007b1d */ /* 0x010fec0000010000 */
[----:B-1----:R-:W4:Y:S04]  /*3a90*/  LDL.LU R150, [R1+0x14] ;  /* 0x0000140001967983 */ /* 0x002f280000300800 */
[----:B------:R-:W4:Y:S04]  /*3aa0*/  LDL.LU R10, [R1+0x10] ;  /* 0x00001000010a7983 */ /* 0x000f280000300800 */
[----:B------:R1:W-:Y:S01]  /*3ab0*/  STL [R1+0x200], R151 ;  /* 0x0002009701007387 */ /* 0x0003e20000100800 */
[----:B------:R-:W4:Y:S03]  /*3ac0*/  @!P1 SYNCS.CCTL.IV [UR20+0xc008] ;  /* 0x00c00800ff0099b1 */ /* 0x000f260008000014 */
[----:B-1----:R-:W4:Y:S04]  /*3ad0*/  LDL.LU R151, [R1+0x1c] ;  /* 0x00001c0001977983 */ /* 0x002f280000300800 */
[----:B------:R-:W4:Y:S04]  /*3ae0*/  LDL.LU R11, [R1+0x18] ;  /* 0x00001800010b7983 */ /* 0x000f280000300800 */
        /* <DEDUP_REMOVED lines=119> */
[----:B---3--:R-:W3:Y:S01]  /*4260*/  LDL.LU R2, [R1+0x1f8] ;  /* 0x0001f80001027983 */ /* 0x008ee20000300800 */
[----:B--2---:R-:W-:-:S02]  /*4270*/  F2FP.F16.F32.PACK_AB R8, R148, R8 ;  /* 0x000000089408723e */ /* 0x004fc400000000ff */
[----:B-----5:R-:W-:Y:S01]  /*4280*/  F2FP.F16.F32.PACK_AB R9, R149, R9 ;  /* 0x000000099509723e */ /* 0x020fe200000000ff */
[----:B------:R-:W2:Y:S01]  /*4290*/  LDL.LU R148, [R1+0x20c] ;  /* 0x00020c0001947983 */ /* 0x000ea20000300800 */
[----:B----4-:R-:W-:Y:S02]  /*42a0*/  F2FP.F16.F32.PACK_AB R10, R150, R10 ;  /* 0x0000000a960a723e */ /* 0x010fe400000000ff */
[----:B------:R-:W-:Y:S01]  /*42b0*/  F2FP.F16.F32.PACK_AB R11, R151, R11 ;  /* 0x0000000b970b723e */ /* 0x000fe200000000ff */
[----:B------:R-:W2:Y:S04]  /*42c0*/  LDL.LU R149, [R1+0x208] ;  /* 0x0002080001957983 */ /* 0x000ea80000300800 */
[----:B------:R-:W4:Y:S04]  /*42d0*/  LDL.LU R150, [R1+0x204] ;  /* 0x0002040001967983 */ /* 0x000f280000300800 */
[----:B------:R-:W4:Y:S01]  /*42e0*/  LDL.LU R151, [R1+0x200] ;  /* 0x0002000001977983 */ /* 0x000f220000300800 */
[----:B------:R-:W-:Y:S01]  /*42f0*/  F2FP.F16.F32.PACK_AB R4, R16, R4 ;  /* 0x000000041004723e */ /* 0x000fe200000000ff */
[----:B------:R-:W-:Y:S01]  /*4300*/  ULOP3.LUT UR21, UR21, 0x3, URZ, 0xc0, !UPT ;  /* 0x0000000315157892 */ /* 0x000fe2000f8ec03f */
[----:B------:R-:W-:Y:S01]  /*4310*/  F2FP.F16.F32.PACK_AB R6, R0, R6 ;  /* 0x000000060006723e */ /* 0x000fe200000000ff */
[----:B------:R-:W1:Y:S01]  /*4320*/  S2R R16, SR_TID.X ;  /* 0x0000000000107919 */ /* 0x000e620000002100 */
[----:B------:R-:W-:Y:S01]  /*4330*/  F2FP.F16.F32.PACK_AB R5, R3, R5 ;  /* 0x000000050305723e */ /* 0x000fe200000000ff */
[----:B------:R-:W-:Y:S01]  /*4340*/  ULEA UR4, UR21, UR20, 0xe ;  /* 0x0000001415047291 */ /* 0x000fe2000f8e703f */
[----:B------:R-:W-:Y:S01]  /*4350*/  F2FP.F16.F32.PACK_AB R152, R243, R152 ;  /* 0x00000098f398723e */ /* 0x000fe200000000ff */
[----:B------:R-:W-:Y:S01]  /*4360*/  ULEA UR5, UR21, UR28, 0x6 ;  /* 0x0000001c15057291 */ /* 0x000fe2000f8e303f */
[----:B------:R-:W-:Y:S01]  /*4370*/  F2FP.F16.F32.PACK_AB R153, R242, R153 ;  /* 0x00000099f299723e */ /* 0x000fe200000000ff */
[----:B------:R-:W-:Y:S01]  /*4380*/  UMOV UR6, UR11 ;  /* 0x0000000b00067c82 */ /* 0x000fe20008000000 */
[----:B------:R-:W-:Y:S01]  /*4390*/  BAR.SYNC.DEFER_BLOCKING 0x0 ;  /* 0x0000000000007b1d */ /* 0x000fe20000010000 */
[----:B------:R-:W-:-:S02]  /*43a0*/  F2FP.F16.F32.PACK_AB R154, R241, R154 ;  /* 0x0000009af19a723e */ /* 0x000fc400000000ff */
[----:B------:R-:W-:Y:S02]  /*43b0*/  ELECT P0, URZ, PT ;  /* 0x00000000003f782f */ /* 0x000fe40003800000 */
[----:B------:R-:W-:Y:S02]  /*43c0*/  F2FP.F16.F32.PACK_AB R155, R240, R155 ;  /* 0x0000009bf09b723e */ /* 0x000fe400000000ff */
[----:B------:R-:W-:Y:S02]  /*43d0*/  F2FP.F16.F32.PACK_AB R24, R25, R24 ;  /* 0x000000181918723e */ /* 0x000fe400000000ff */
[----:B------:R-:W-:Y:S02]  /*43e0*/  F2FP.F16.F32.PACK_AB R25, R27, R26 ;  /* 0x0000001a1b19723e */ /* 0x000fe400000000ff */
[----:B------:R-:W-:Y:S02]  /*43f0*/  F2FP.F16.F32.PACK_AB R56, R57, R56 ;  /* 0x000000383938723e */ /* 0x000fe400000000ff */
[----:B------:R-:W-:-:S02]  /*4400*/  F2FP.F16.F32.PACK_AB R26, R29, R28 ;  /* 0x0000001c1d1a723e */ /* 0x000fc400000000ff */
[----:B------:R-:W-:Y:S02]  /*4410*/  F2FP.F16.F32.PACK_AB R27, R31, R30 ;  /* 0x0000001e1f1b723e */ /* 0x000fe400000000ff */
[----:B------:R-:W-:Y:S02]  /*4420*/  F2FP.F16.F32.PACK_AB R57, R59, R58 ;  /* 0x0000003a3b39723e */ /* 0x000fe400000000ff */
[----:B------:R-:W-:Y:S02]  /*4430*/  F2FP.F16.F32.PACK_AB R88, R89, R88 ;  /* 0x000000585958723e */ /* 0x000fe400000000ff */
[----:B------:R-:W-:Y:S02]  /*4440*/  F2FP.F16.F32.PACK_AB R58, R61, R60 ;  /* 0x0000003c3d3a723e */ /* 0x000fe400000000ff */
[----:B------:R-:W-:Y:S02]  /*4450*/  F2FP.F16.F32.PACK_AB R59, R63, R62 ;  /* 0x0000003e3f3b723e */ /* 0x000fe400000000ff */
[----:B------:R-:W-:Y:S01]  /*4460*/  F2FP.F16.F32.PACK_AB R89, R91, R90 ;  /* 0x0000005a5b59723e */ /* 0x000fe200000000ff */
[C---:B-1----:R-:W-:Y:S01]  /*4470*/  IMAD.SHL.U32 R0, R16.reuse, 0x80, RZ ;  /* 0x0000008010007824 */ /* 0x042fe200078e00ff */
[----:B------:R-:W-:Y:S01]  /*4480*/  F2FP.F16.F32.PACK_AB R168, R227, R168 ;  /* 0x000000a8e3a8723e */ /* 0x000fe200000000ff */
[----:B------:R-:W-:Y:S01]  /*4490*/  IMAD.SHL.U32 R3, R16, 0x10, RZ ;  /* 0x0000001010037824 */ /* 0x000fe200078e00ff */
[----:B------:R-:W-:-:S02]  /*44a0*/  F2FP.F16.F32.PACK_AB R120, R121, R120 ;  /* 0x000000787978723e */ /* 0x000fc400000000ff */
[----:B------:R-:W-:Y:S02]  /*44b0*/  LOP3.LUT R0, R0, 0x780, RZ, 0xc0, !PT ;  /* 0x0000078000007812 */ /* 0x000fe400078ec0ff */
[----:B------:R-:W-:Y:S02]  /*44c0*/  F2FP.F16.F32.PACK_AB R90, R93, R92 ;  /* 0x0000005c5d5a723e */ /* 0x000fe400000000ff */
[----:B------:R-:W-:Y:S01]  /*44d0*/  LOP3.LUT R3, R0, 0x70, R3, 0xf8, !PT ;  /* 0x0000007000037812 */ /* 0x000fe200078ef803 */
[----:B------:R-:W-:Y:S01]  /*44e0*/  IMAD.SHL.U32 R0, R16, 0x40, RZ ;  /* 0x0000004010007824 */ /* 0x000fe200078e00ff */
[----:B------:R-:W-:Y:S02]  /*44f0*/  F2FP.F16.F32.PACK_AB R169, R226, R169 ;  /* 0x000000a9e2a9723e */ /* 0x000fe400000000ff */
[----:B------:R-:W-:Y:S02]  /*4500*/  LOP3.LUT R3, R3, 0x10, R16, 0x78, !PT ;  /* 0x0000001003037812 */ /* 0x000fe400078e7810 */
[----:B------:R-:W-:-:S02]  /*4510*/  F2FP.F16.F32.PACK_AB R91, R95, R94 ;  /* 0x0000005e5f5b723e */ /* 0x000fc400000000ff */
[----:B------:R-:W-:Y:S02]  /*4520*/  LOP3.LUT R0, R3, 0x1800, R0, 0xf8, !PT ;  /* 0x0000180003007812 */ /* 0x000fe400078ef800 */
[----:B------:R-:W-:Y:S02]  /*4530*/  F2FP.F16.F32.PACK_AB R170, R225, R170 ;  /* 0x000000aae1aa723e */ /* 0x000fe400000000ff */
[----:B------:R-:W-:Y:S02]  /*4540*/  LOP3.LUT R3, R0, 0x20, RZ, 0x3c, !PT ;  /* 0x0000002000037812 */ /* 0x000fe400078e3cff */
[----:B------:R-:W-:Y:S02]  /*4550*/  F2FP.F16.F32.PACK_AB R121, R123, R122 ;  /* 0x0000007a7b79723e */ /* 0x000fe400000000ff */
[----:B------:R-:W-:Y:S01]  /*4560*/  F2FP.F16.F32.PACK_AB R171, R224, R171 ;  /* 0x000000abe0ab723e */ /* 0x000fe200000000ff */
[----:B------:R-:W-:Y:S01]  /*4570*/  VIADD R3, R3, UR20 ;  /* 0x0000001403037c36 */ /* 0x000fe20008000000 */
[----:B------:R-:W-:-:S02]  /*4580*/  F2FP.F16.F32.PACK_AB R122, R125, R124 ;  /* 0x0000007c7d7a723e */ /* 0x000fc400000000ff */
[----:B------:R-:W-:Y:S02]  /*4590*/  F2FP.F16.F32.PACK_AB R123, R127, R126 ;  /* 0x0000007e7f7b723e */ /* 0x000fe400000000ff */
        /* <DEDUP_REMOVED lines=94> */
[----:B---3--:R-:W-:Y:S01]  /*4b80*/  F2FP.F16.F32.PACK_AB R199, R17, R2 ;  /* 0x0000000211c7723e */ /* 0x008fe200000000ff */
[----:B------:R-:W-:-:S05]  /*4b90*/  VIADD R2, R0, UR20 ;  /* 0x0000001400027c36 */ /* 0x000fca0008000000 */
[----:B------:R1:W-:Y:S01]  /*4ba0*/  STSM.16.M88.4 [R2], R8 ;  /* 0x0000000802007844 */ /* 0x0003e20000000200 */
[----:B--2---:R-:W-:-:S03]  /*4bb0*/  F2FP.F16.F32.PACK_AB R146, R149, R148 ;  /* 0x000000949592723e */ /* 0x004fc600000000ff */
[----:B------:R-:W-:Y:S04]  /*4bc0*/  STSM.16.M88.4 [R2+0x4000], R152 ;  /* 0x0040009802007844 */ /* 0x000fe80000000200 */
[----:B------:R-:W-:Y:S01]  /*4bd0*/  STSM.16.M88.4 [R2+0x8000], R168 ;  /* 0x008000a802007844 */ /* 0x000fe20000000200 */
[----:B----4-:R-:W-:-:S03]  /*4be0*/  F2FP.F16.F32.PACK_AB R147, R151, R150 ;  /* 0x000000969793723e */ /* 0x010fc600000000ff */
[----:B------:R-:W-:Y:S04]  /*4bf0*/  STSM.16.M88.4 [R2+0xc000], R184 ;  /* 0x00c000b802007844 */ /* 0x000fe80000000200 */
[----:B------:R-:W-:Y:S01]  /*4c00*/  STSM.16.M88.4 [R2+0x2000], R24 ;  /* 0x0020001802007844 */ /* 0x000fe20000000200 */
[C---:B-1----:R-:W-:Y:S02]  /*4c10*/  LOP3.LUT R8, R0.reuse, 0x40, RZ, 0x3c, !PT ;  /* 0x0000004000087812 */ /* 0x042fe400078e3cff */
[----:B------:R-:W-:Y:S01]  /*4c20*/  LOP3.LUT R0, R0, 0x60, RZ, 0x3c, !PT ;  /* 0x0000006000007812 */ /* 0x000fe200078e3cff */
[----:B------:R-:W-:Y:S02]  /*4c30*/  STSM.16.M88.4 [R2+0x6000], R56 ;  /* 0x0060003802007844 */ /* 0x000fe40000000200 */
[----:B------:R-:W-:-:S02]  /*4c40*/  VIADD R8, R8, UR20 ;  /* 0x0000001408087c36 */ /* 0x000fc40008000000 */
[----:B------:R-:W-:Y:S01]  /*4c50*/  STSM.16.M88.4 [R2+0xa000], R88 ;  /* 0x00a0005802007844 */ /* 0x000fe20000000200 */
[----:B------:R-:W-:-:S03]  /*4c60*/  VIADD R0, R0, UR20 ;  /* 0x0000001400007c36 */ /* 0x000fc60008000000 */
[----:B------:R-:W-:Y:S04]  /*4c70*/  STSM.16.M88.4 [R2+0xe000], R120 ;  /* 0x00e0007802007844 */ /* 0x000fe80000000200 */
[----:B------:R-:W-:Y:S04]  /*4c80*/  STSM.16.M88.4 [R3], R4 ;  /* 0x0000000403007844 */ /* 0x000fe80000000200 */
[----:B------:R-:W-:Y:S04]  /*4c90*/  STSM.16.M88.4 [R3+0x4000], R156 ;  /* 0x0040009c03007844 */ /* 0x000fe80000000200 */
[----:B------:R-:W-:Y:S04]  /*4ca0*/  STSM.16.M88.4 [R3+0x8000], R172 ;  /* 0x008000ac03007844 */ /* 0x000fe80000000200 */
[----:B------:R-:W-:Y:S04]  /*4cb0*/  STSM.16.M88.4 [R3+0xc000], R188 ;  /* 0x00c000bc03007844 */ /* 0x000fe80000000200 */
[----:B------:R-:W-:Y:S04]  /*4cc0*/  STSM.16.M88.4 [R3+0x2000], R32 ;  /* 0x0020002003007844 */ /* 0x000fe80000000200 */
[----:B------:R-:W-:Y:S04]  /*4cd0*/  STSM.16.M88.4 [R3+0x6000], R64 ;  /* 0x0060004003007844 */ /* 0x000fe80000000200 */
[----:B------:R-:W-:Y:S04]  /*4ce0*/  STSM.16.M88.4 [R3+0xa000], R96 ;  /* 0x00a0006003007844 */ /* 0x000fe80000000200 */
        /* <DEDUP_REMOVED lines=16> */
[----:B------:R-:W-:Y:S01]  /*4df0*/  STSM.16.M88.4 [R0+0xe000], R144 ;  /* 0x00e0009000007844 */ /* 0x000fe20000000200 */
[----:B------:R1:W-:Y:S06]  /*4e00*/  MEMBAR.ALL.CTA ;  /* 0x0000000000007992 */ /* 0x0003ec0000008000 */
[----:B-1----:R-:W1:Y:S02]  /*4e10*/  FENCE.VIEW.ASYNC.S ;  /* 0x00000000000073c6 */ /* 0x002e640000000000 */
[----:B-1----:R-:W-:Y:S06]  /*4e20*/  BAR.SYNC.DEFER_BLOCKING 0x0 ;  /* 0x0000000000007b1d */ /* 0x002fec0000010000 */
[----:B------:R1:W-:Y:S01]  /*4e30*/  UTMASTG.2D [UR4], [UR26] ;  /* 0x000000041a0073b5 */ /* 0x0003e20008008000 */
[----:B------:R0:W-:Y:S01]  /*4e40*/  UTMACMDFLUSH ;  /* 0x00000000000079b7 */ /* 0x0001e20000000000 */
[----:B------:R-:W-:-:S04]  /*4e50*/  DEPBAR.LE SB0, 0x0 ;  /* 0x000080000000791a */ /* 0x000fc80000000000 */
[----:B------:R-:W-:Y:S06]  /*4e60*/  BAR.SYNC.DEFER_BLOCKING 0x0 ;  /* 0x0000000000007b1d */ /* 0x000fec0000010000 */
[----:B-1----:R-:W-:Y:S05]  /*4e70*/  EXIT ;  /* 0x000000000000794d */ /* 0x002fea0003800000 */
.L_x_48:
[----:B------:R-:W2:Y:S02]  /*4e80*/  SYNCS.PHASECHK.TRANS64.TRYWAIT P0, [UR16+0xc000], R2 ;  /* 0x00c00002ff0075a7 */ /* 0x000ea40008000150 */
[----:B--2---:R-:W-:Y:S05]  /*4e90*/  @!P0 BRA `(.L_x_48) ;  /* 0xfffffffc00f88947 */ /* 0x004fea000383ffff */
[----:B------:R-:W-:Y:S05]  /*4ea0*/  BRA `(.L_x_50) ;  /* 0xffffffdc00c47947 */ /* 0x000fea000383ffff */
.L_x_51:
[----:B------:R-:W-:-:S00]  /*4eb0*/  BRA `(.L_x_51) ;  /* 0xfffffffc00fc7947 */ /* 0x000fc0000383ffff */
[----:B------:R-:W-:-:S00]  /*4ec0*/  NOP ;  /* 0x0000000000007918 */ /* 0x000fc00000000000 */
        /* <DEDUP_REMOVED lines=11> */
.L_x_52:


//--------------------- .nv.shared.gluon_wgmma    --------------------------
	.section	.nv.shared.gluon_wgmma,"aw",@nobits
	.sectionflags	@""
	.align	16
	.zero		1024


//--------------------- .nv.shared.reserved.0     --------------------------
	.section	.nv.shared.reserved.0,"aw",@nobits
	.weak		__nv_reservedSMEM_offset_0_alias
	.size		__nv_reservedSMEM_offset_0_alias, 0, 0
	.other		__nv_reservedSMEM_offset_0_alias,@"STO_CUDA_RESERVED_SHARED STV_DEFAULT"
__nv_reservedSMEM_offset_0_alias:
	.zero		0


//--------------------- .nv.constant0.gluon_wgmma --------------------------
	.section	.nv.constant0.gluon_wgmma,"a",@progbits
	.sectionflags	@""
	.align	4
.nv.constant0.gluon_wgmma:
	.zero		608


//--------------------- SYMBOLS --------------------------

	.type		.nv.reservedSmem.offset0,@object
	.size		.nv.reservedSmem.offset0,0x4
